//
// Generated by NVIDIA NVVM Compiler
//
// Compiler Build ID: CL-36424714
// Cuda compilation tools, release 13.0, V13.0.88
// Based on NVVM 20.0.0
//

.version 9.0
.target sm_100
.address_size 64

	// .globl	_Z10spmvNormalPiS_S_

.visible .entry _Z10spmvNormalPiS_S_(
	.param .u64 .ptr .align 1 _Z10spmvNormalPiS_S__param_0,
	.param .u64 .ptr .align 1 _Z10spmvNormalPiS_S__param_1,
	.param .u64 .ptr .align 1 _Z10spmvNormalPiS_S__param_2
)
{
	.reg .pred 	%p<3>;
	.reg .b32 	%r<21>;
	.reg .b64 	%rd<16>;

	ld.param.u64 	%rd5, [_Z10spmvNormalPiS_S__param_0];
	ld.param.u64 	%rd6, [_Z10spmvNormalPiS_S__param_1];
	ld.param.u64 	%rd7, [_Z10spmvNormalPiS_S__param_2];
	mov.u32 	%r9, %ctaid.x;
	mov.u32 	%r10, %ntid.x;
	mov.u32 	%r11, %tid.x;
	mad.lo.s32 	%r1, %r9, %r10, %r11;
	setp.gt.s32 	%p1, %r1, 249;
	@%p1 bra 	$L__BB0_4;
	mul.lo.s32 	%r18, %r1, 250;
	cvta.to.global.u64 	%rd8, %rd6;
	add.s64 	%rd15, %rd8, 4;
	cvta.to.global.u64 	%rd9, %rd5;
	add.s64 	%rd2, %rd9, 4;
	mov.b32 	%r19, 0;
	mov.u32 	%r20, %r19;
$L__BB0_2:
	mul.wide.s32 	%rd10, %r18, 4;
	add.s64 	%rd11, %rd2, %rd10;
	ld.global.u32 	%r13, [%rd11+-4];
	ld.global.u32 	%r14, [%rd15+-4];
	mad.lo.s32 	%r15, %r14, %r13, %r20;
	ld.global.u32 	%r16, [%rd11];
	ld.global.u32 	%r17, [%rd15];
	mad.lo.s32 	%r20, %r17, %r16, %r15;
	add.s32 	%r19, %r19, 2;
	add.s64 	%rd15, %rd15, 8;
	add.s32 	%r18, %r18, 2;
	setp.ne.s32 	%p2, %r19, 250;
	@%p2 bra 	$L__BB0_2;
	cvta.to.global.u64 	%rd12, %rd7;
	mul.wide.s32 	%rd13, %r1, 4;
	add.s64 	%rd14, %rd12, %rd13;
	st.global.u32 	[%rd14], %r20;
$L__BB0_4:
	ret;

}
	// .globl	_Z7spmvCSRPiS_S_S_S_
.visible .entry _Z7spmvCSRPiS_S_S_S_(
	.param .u64 .ptr .align 1 _Z7spmvCSRPiS_S_S_S__param_0,
	.param .u64 .ptr .align 1 _Z7spmvCSRPiS_S_S_S__param_1,
	.param .u64 .ptr .align 1 _Z7spmvCSRPiS_S_S_S__param_2,
	.param .u64 .ptr .align 1 _Z7spmvCSRPiS_S_S_S__param_3,
	.param .u64 .ptr .align 1 _Z7spmvCSRPiS_S_S_S__param_4
)
{
	.reg .pred 	%p<11>;
	.reg .b32 	%r<176>;
	.reg .b64 	%rd<87>;

	ld.param.u64 	%rd6, [_Z7spmvCSRPiS_S_S_S__param_0];
	ld.param.u64 	%rd8, [_Z7spmvCSRPiS_S_S_S__param_1];
	ld.param.u64 	%rd9, [_Z7spmvCSRPiS_S_S_S__param_2];
	ld.param.u64 	%rd10, [_Z7spmvCSRPiS_S_S_S__param_3];
	ld.param.u64 	%rd7, [_Z7spmvCSRPiS_S_S_S__param_4];
	cvta.to.global.u64 	%rd1, %rd10;
	cvta.to.global.u64 	%rd2, %rd8;
	cvta.to.global.u64 	%rd3, %rd9;
	mov.u32 	%r37, %ctaid.x;
	mov.u32 	%r38, %ntid.x;
	mov.u32 	%r39, %tid.x;
	mad.lo.s32 	%r1, %r37, %r38, %r39;
	setp.gt.s32 	%p1, %r1, 249;
	@%p1 bra 	$L__BB1_14;
	cvta.to.global.u64 	%rd11, %rd6;
	mul.wide.s32 	%rd12, %r1, 4;
	add.s64 	%rd13, %rd11, %rd12;
	ld.global.u32 	%r165, [%rd13];
	ld.global.u32 	%r3, [%rd13+4];
	setp.ge.s32 	%p2, %r165, %r3;
	mov.b32 	%r175, 0;
	@%p2 bra 	$L__BB1_14;
	sub.s32 	%r4, %r3, %r165;
	and.b32  	%r5, %r4, 15;
	sub.s32 	%r43, %r165, %r3;
	setp.gt.u32 	%p3, %r43, -16;
	mov.b32 	%r175, 0;
	@%p3 bra 	$L__BB1_5;
	and.b32  	%r45, %r4, -16;
	neg.s32 	%r160, %r45;
	add.s64 	%rd4, %rd3, 32;
	add.s64 	%rd5, %rd2, 32;
	mov.b32 	%r175, 0;
$L__BB1_4:
	.pragma "nounroll";
	mul.wide.s32 	%rd14, %r165, 4;
	add.s64 	%rd15, %rd4, %rd14;
	add.s64 	%rd16, %rd5, %rd14;
	ld.global.u32 	%r46, [%rd15+-32];
	ld.global.u32 	%r47, [%rd16+-32];
	mul.wide.s32 	%rd17, %r47, 4;
	add.s64 	%rd18, %rd1, %rd17;
	ld.global.u32 	%r48, [%rd18];
	mad.lo.s32 	%r49, %r48, %r46, %r175;
	ld.global.u32 	%r50, [%rd15+-28];
	ld.global.u32 	%r51, [%rd16+-28];
	mul.wide.s32 	%rd19, %r51, 4;
	add.s64 	%rd20, %rd1, %rd19;
	ld.global.u32 	%r52, [%rd20];
	mad.lo.s32 	%r53, %r52, %r50, %r49;
	ld.global.u32 	%r54, [%rd15+-24];
	ld.global.u32 	%r55, [%rd16+-24];
	mul.wide.s32 	%rd21, %r55, 4;
	add.s64 	%rd22, %rd1, %rd21;
	ld.global.u32 	%r56, [%rd22];
	mad.lo.s32 	%r57, %r56, %r54, %r53;
	ld.global.u32 	%r58, [%rd15+-20];
	ld.global.u32 	%r59, [%rd16+-20];
	mul.wide.s32 	%rd23, %r59, 4;
	add.s64 	%rd24, %rd1, %rd23;
	ld.global.u32 	%r60, [%rd24];
	mad.lo.s32 	%r61, %r60, %r58, %r57;
	ld.global.u32 	%r62, [%rd15+-16];
	ld.global.u32 	%r63, [%rd16+-16];
	mul.wide.s32 	%rd25, %r63, 4;
	add.s64 	%rd26, %rd1, %rd25;
	ld.global.u32 	%r64, [%rd26];
	mad.lo.s32 	%r65, %r64, %r62, %r61;
	ld.global.u32 	%r66, [%rd15+-12];
	ld.global.u32 	%r67, [%rd16+-12];
	mul.wide.s32 	%rd27, %r67, 4;
	add.s64 	%rd28, %rd1, %rd27;
	ld.global.u32 	%r68, [%rd28];
	mad.lo.s32 	%r69, %r68, %r66, %r65;
	ld.global.u32 	%r70, [%rd15+-8];
	ld.global.u32 	%r71, [%rd16+-8];
	mul.wide.s32 	%rd29, %r71, 4;
	add.s64 	%rd30, %rd1, %rd29;
	ld.global.u32 	%r72, [%rd30];
	mad.lo.s32 	%r73, %r72, %r70, %r69;
	ld.global.u32 	%r74, [%rd15+-4];
	ld.global.u32 	%r75, [%rd16+-4];
	mul.wide.s32 	%rd31, %r75, 4;
	add.s64 	%rd32, %rd1, %rd31;
	ld.global.u32 	%r76, [%rd32];
	mad.lo.s32 	%r77, %r76, %r74, %r73;
	ld.global.u32 	%r78, [%rd15];
	ld.global.u32 	%r79, [%rd16];
	mul.wide.s32 	%rd33, %r79, 4;
	add.s64 	%rd34, %rd1, %rd33;
	ld.global.u32 	%r80, [%rd34];
	mad.lo.s32 	%r81, %r80, %r78, %r77;
	ld.global.u32 	%r82, [%rd15+4];
	ld.global.u32 	%r83, [%rd16+4];
	mul.wide.s32 	%rd35, %r83, 4;
	add.s64 	%rd36, %rd1, %rd35;
	ld.global.u32 	%r84, [%rd36];
	mad.lo.s32 	%r85, %r84, %r82, %r81;
	ld.global.u32 	%r86, [%rd15+8];
	ld.global.u32 	%r87, [%rd16+8];
	mul.wide.s32 	%rd37, %r87, 4;
	add.s64 	%rd38, %rd1, %rd37;
	ld.global.u32 	%r88, [%rd38];
	mad.lo.s32 	%r89, %r88, %r86, %r85;
	ld.global.u32 	%r90, [%rd15+12];
	ld.global.u32 	%r91, [%rd16+12];
	mul.wide.s32 	%rd39, %r91, 4;
	add.s64 	%rd40, %rd1, %rd39;
	ld.global.u32 	%r92, [%rd40];
	mad.lo.s32 	%r93, %r92, %r90, %r89;
	ld.global.u32 	%r94, [%rd15+16];
	ld.global.u32 	%r95, [%rd16+16];
	mul.wide.s32 	%rd41, %r95, 4;
	add.s64 	%rd42, %rd1, %rd41;
	ld.global.u32 	%r96, [%rd42];
	mad.lo.s32 	%r97, %r96, %r94, %r93;
	ld.global.u32 	%r98, [%rd15+20];
	ld.global.u32 	%r99, [%rd16+20];
	mul.wide.s32 	%rd43, %r99, 4;
	add.s64 	%rd44, %rd1, %rd43;
	ld.global.u32 	%r100, [%rd44];
	mad.lo.s32 	%r101, %r100, %r98, %r97;
	ld.global.u32 	%r102, [%rd15+24];
	ld.global.u32 	%r103, [%rd16+24];
	mul.wide.s32 	%rd45, %r103, 4;
	add.s64 	%rd46, %rd1, %rd45;
	ld.global.u32 	%r104, [%rd46];
	mad.lo.s32 	%r105, %r104, %r102, %r101;
	ld.global.u32 	%r106, [%rd15+28];
	ld.global.u32 	%r107, [%rd16+28];
	mul.wide.s32 	%rd47, %r107, 4;
	add.s64 	%rd48, %rd1, %rd47;
	ld.global.u32 	%r108, [%rd48];
	mad.lo.s32 	%r175, %r108, %r106, %r105;
	add.s32 	%r165, %r165, 16;
	add.s32 	%r160, %r160, 16;
	setp.ne.s32 	%p4, %r160, 0;
	@%p4 bra 	$L__BB1_4;
$L__BB1_5:
	setp.eq.s32 	%p5, %r5, 0;
	@%p5 bra 	$L__BB1_14;
	and.b32  	%r16, %r4, 7;
	setp.lt.u32 	%p6, %r5, 8;
	@%p6 bra 	$L__BB1_8;
	mul.wide.s32 	%rd49, %r165, 4;
	add.s64 	%rd50, %rd3, %rd49;
	ld.global.u32 	%r110, [%rd50];
	add.s64 	%rd51, %rd2, %rd49;
	ld.global.u32 	%r111, [%rd51];
	mul.wide.s32 	%rd52, %r111, 4;
	add.s64 	%rd53, %rd1, %rd52;
	ld.global.u32 	%r112, [%rd53];
	mad.lo.s32 	%r113, %r112, %r110, %r175;
	ld.global.u32 	%r114, [%rd50+4];
	ld.global.u32 	%r115, [%rd51+4];
	mul.wide.s32 	%rd54, %r115, 4;
	add.s64 	%rd55, %rd1, %rd54;
	ld.global.u32 	%r116, [%rd55];
	mad.lo.s32 	%r117, %r116, %r114, %r113;
	ld.global.u32 	%r118, [%rd50+8];
	ld.global.u32 	%r119, [%rd51+8];
	mul.wide.s32 	%rd56, %r119, 4;
	add.s64 	%rd57, %rd1, %rd56;
	ld.global.u32 	%r120, [%rd57];
	mad.lo.s32 	%r121, %r120, %r118, %r117;
	ld.global.u32 	%r122, [%rd50+12];
	ld.global.u32 	%r123, [%rd51+12];
	mul.wide.s32 	%rd58, %r123, 4;
	add.s64 	%rd59, %rd1, %rd58;
	ld.global.u32 	%r124, [%rd59];
	mad.lo.s32 	%r125, %r124, %r122, %r121;
	ld.global.u32 	%r126, [%rd50+16];
	ld.global.u32 	%r127, [%rd51+16];
	mul.wide.s32 	%rd60, %r127, 4;
	add.s64 	%rd61, %rd1, %rd60;
	ld.global.u32 	%r128, [%rd61];
	mad.lo.s32 	%r129, %r128, %r126, %r125;
	ld.global.u32 	%r130, [%rd50+20];
	ld.global.u32 	%r131, [%rd51+20];
	mul.wide.s32 	%rd62, %r131, 4;
	add.s64 	%rd63, %rd1, %rd62;
	ld.global.u32 	%r132, [%rd63];
	mad.lo.s32 	%r133, %r132, %r130, %r129;
	ld.global.u32 	%r134, [%rd50+24];
	ld.global.u32 	%r135, [%rd51+24];
	mul.wide.s32 	%rd64, %r135, 4;
	add.s64 	%rd65, %rd1, %rd64;
	ld.global.u32 	%r136, [%rd65];
	mad.lo.s32 	%r137, %r136, %r134, %r133;
	ld.global.u32 	%r138, [%rd50+28];
	ld.global.u32 	%r139, [%rd51+28];
	mul.wide.s32 	%rd66, %r139, 4;
	add.s64 	%rd67, %rd1, %rd66;
	ld.global.u32 	%r140, [%rd67];
	mad.lo.s32 	%r175, %r140, %r138, %r137;
	add.s32 	%r165, %r165, 8;
$L__BB1_8:
	setp.eq.s32 	%p7, %r16, 0;
	@%p7 bra 	$L__BB1_14;
	and.b32  	%r22, %r4, 3;
	setp.lt.u32 	%p8, %r16, 4;
	@%p8 bra 	$L__BB1_11;
	mul.wide.s32 	%rd68, %r165, 4;
	add.s64 	%rd69, %rd3, %rd68;
	ld.global.u32 	%r142, [%rd69];
	add.s64 	%rd70, %rd2, %rd68;
	ld.global.u32 	%r143, [%rd70];
	mul.wide.s32 	%rd71, %r143, 4;
	add.s64 	%rd72, %rd1, %rd71;
	ld.global.u32 	%r144, [%rd72];
	mad.lo.s32 	%r145, %r144, %r142, %r175;
	ld.global.u32 	%r146, [%rd69+4];
	ld.global.u32 	%r147, [%rd70+4];
	mul.wide.s32 	%rd73, %r147, 4;
	add.s64 	%rd74, %rd1, %rd73;
	ld.global.u32 	%r148, [%rd74];
	mad.lo.s32 	%r149, %r148, %r146, %r145;
	ld.global.u32 	%r150, [%rd69+8];
	ld.global.u32 	%r151, [%rd70+8];
	mul.wide.s32 	%rd75, %r151, 4;
	add.s64 	%rd76, %rd1, %rd75;
	ld.global.u32 	%r152, [%rd76];
	mad.lo.s32 	%r153, %r152, %r150, %r149;
	ld.global.u32 	%r154, [%rd69+12];
	ld.global.u32 	%r155, [%rd70+12];
	mul.wide.s32 	%rd77, %r155, 4;
	add.s64 	%rd78, %rd1, %rd77;
	ld.global.u32 	%r156, [%rd78];
	mad.lo.s32 	%r175, %r156, %r154, %r153;
	add.s32 	%r165, %r165, 4;
$L__BB1_11:
	setp.eq.s32 	%p9, %r22, 0;
	@%p9 bra 	$L__BB1_14;
	neg.s32 	%r172, %r22;
$L__BB1_13:
	.pragma "nounroll";
	mul.wide.s32 	%rd79, %r165, 4;
	add.s64 	%rd80, %rd2, %rd79;
	add.s64 	%rd81, %rd3, %rd79;
	ld.global.u32 	%r157, [%rd81];
	ld.global.u32 	%r158, [%rd80];
	mul.wide.s32 	%rd82, %r158, 4;
	add.s64 	%rd83, %rd1, %rd82;
	ld.global.u32 	%r159, [%rd83];
	mad.lo.s32 	%r175, %r159, %r157, %r175;
	add.s32 	%r165, %r165, 1;
	add.s32 	%r172, %r172, 1;
	setp.ne.s32 	%p10, %r172, 0;
	@%p10 bra 	$L__BB1_13;
$L__BB1_14:
	cvta.to.global.u64 	%rd84, %rd7;
	mul.wide.s32 	%rd85, %r1, 4;
	add.s64 	%rd86, %rd84, %rd85;
	st.global.u32 	[%rd86], %r175;
	ret;

}
	// .globl	_Z8spmvECSRPiS_S_S_S_
.visible .entry _Z8spmvECSRPiS_S_S_S_(
	.param .u64 .ptr .align 1 _Z8spmvECSRPiS_S_S_S__param_0,
	.param .u64 .ptr .align 1 _Z8spmvECSRPiS_S_S_S__param_1,
	.param .u64 .ptr .align 1 _Z8spmvECSRPiS_S_S_S__param_2,
	.param .u64 .ptr .align 1 _Z8spmvECSRPiS_S_S_S__param_3,
	.param .u64 .ptr .align 1 _Z8spmvECSRPiS_S_S_S__param_4
)
{
	.reg .pred 	%p<20>;
	.reg .b32 	%r<221>;
	.reg .b64 	%rd<76>;

	ld.param.u64 	%rd12, [_Z8spmvECSRPiS_S_S_S__param_0];
	ld.param.u64 	%rd15, [_Z8spmvECSRPiS_S_S_S__param_1];
	ld.param.u64 	%rd16, [_Z8spmvECSRPiS_S_S_S__param_2];
	ld.param.u64 	%rd13, [_Z8spmvECSRPiS_S_S_S__param_3];
	ld.param.u64 	%rd14, [_Z8spmvECSRPiS_S_S_S__param_4];
	cvta.to.global.u64 	%rd1, %rd16;
	cvta.to.global.u64 	%rd2, %rd15;
	mov.u32 	%r64, %ctaid.x;
	mov.u32 	%r65, %ntid.x;
	mov.u32 	%r66, %tid.x;
	mad.lo.s32 	%r1, %r64, %r65, %r66;
	setp.gt.s32 	%p1, %r1, 249;
	@%p1 bra 	$L__BB2_27;
	cvta.to.global.u64 	%rd17, %rd12;
	mul.wide.s32 	%rd18, %r1, 4;
	add.s64 	%rd19, %rd17, %rd18;
	ld.global.u32 	%r208, [%rd19];
	ld.global.u32 	%r3, [%rd19+4];
	setp.lt.s32 	%p2, %r208, 0;
	mov.b32 	%r206, 0;
	@%p2 bra 	$L__BB2_14;
	add.s32 	%r4, %r208, 1;
	and.b32  	%r5, %r4, 15;
	setp.lt.u32 	%p3, %r208, 15;
	mov.b32 	%r206, 0;
	mov.u32 	%r200, %r206;
	@%p3 bra 	$L__BB2_5;
	and.b32  	%r200, %r4, -16;
	neg.s32 	%r193, %r200;
	add.s64 	%rd74, %rd2, 32;
	mov.b32 	%r206, 0;
$L__BB2_4:
	.pragma "nounroll";
	ld.global.u32 	%r71, [%rd74+-32];
	add.s32 	%r72, %r71, %r206;
	ld.global.u32 	%r73, [%rd74+-28];
	add.s32 	%r74, %r73, %r72;
	ld.global.u32 	%r75, [%rd74+-24];
	add.s32 	%r76, %r75, %r74;
	ld.global.u32 	%r77, [%rd74+-20];
	add.s32 	%r78, %r77, %r76;
	ld.global.u32 	%r79, [%rd74+-16];
	add.s32 	%r80, %r79, %r78;
	ld.global.u32 	%r81, [%rd74+-12];
	add.s32 	%r82, %r81, %r80;
	ld.global.u32 	%r83, [%rd74+-8];
	add.s32 	%r84, %r83, %r82;
	ld.global.u32 	%r85, [%rd74+-4];
	add.s32 	%r86, %r85, %r84;
	ld.global.u32 	%r87, [%rd74];
	add.s32 	%r88, %r87, %r86;
	ld.global.u32 	%r89, [%rd74+4];
	add.s32 	%r90, %r89, %r88;
	ld.global.u32 	%r91, [%rd74+8];
	add.s32 	%r92, %r91, %r90;
	ld.global.u32 	%r93, [%rd74+12];
	add.s32 	%r94, %r93, %r92;
	ld.global.u32 	%r95, [%rd74+16];
	add.s32 	%r96, %r95, %r94;
	ld.global.u32 	%r97, [%rd74+20];
	add.s32 	%r98, %r97, %r96;
	ld.global.u32 	%r99, [%rd74+24];
	add.s32 	%r100, %r99, %r98;
	ld.global.u32 	%r101, [%rd74+28];
	add.s32 	%r206, %r101, %r100;
	add.s32 	%r193, %r193, 16;
	add.s64 	%rd74, %rd74, 64;
	setp.ne.s32 	%p4, %r193, 0;
	@%p4 bra 	$L__BB2_4;
$L__BB2_5:
	setp.eq.s32 	%p5, %r5, 0;
	@%p5 bra 	$L__BB2_14;
	and.b32  	%r15, %r4, 7;
	setp.lt.u32 	%p6, %r5, 8;
	@%p6 bra 	$L__BB2_8;
	mul.wide.u32 	%rd20, %r200, 4;
	add.s64 	%rd21, %rd2, %rd20;
	ld.global.u32 	%r103, [%rd21];
	add.s32 	%r104, %r103, %r206;
	ld.global.u32 	%r105, [%rd21+4];
	add.s32 	%r106, %r105, %r104;
	ld.global.u32 	%r107, [%rd21+8];
	add.s32 	%r108, %r107, %r106;
	ld.global.u32 	%r109, [%rd21+12];
	add.s32 	%r110, %r109, %r108;
	ld.global.u32 	%r111, [%rd21+16];
	add.s32 	%r112, %r111, %r110;
	ld.global.u32 	%r113, [%rd21+20];
	add.s32 	%r114, %r113, %r112;
	ld.global.u32 	%r115, [%rd21+24];
	add.s32 	%r116, %r115, %r114;
	ld.global.u32 	%r117, [%rd21+28];
	add.s32 	%r206, %r117, %r116;
	add.s32 	%r200, %r200, 8;
$L__BB2_8:
	setp.eq.s32 	%p7, %r15, 0;
	@%p7 bra 	$L__BB2_14;
	and.b32  	%r21, %r4, 3;
	setp.lt.u32 	%p8, %r15, 4;
	@%p8 bra 	$L__BB2_11;
	mul.wide.u32 	%rd22, %r200, 4;
	add.s64 	%rd23, %rd2, %rd22;
	ld.global.u32 	%r119, [%rd23];
	add.s32 	%r120, %r119, %r206;
	ld.global.u32 	%r121, [%rd23+4];
	add.s32 	%r122, %r121, %r120;
	ld.global.u32 	%r123, [%rd23+8];
	add.s32 	%r124, %r123, %r122;
	ld.global.u32 	%r125, [%rd23+12];
	add.s32 	%r206, %r125, %r124;
	add.s32 	%r200, %r200, 4;
$L__BB2_11:
	setp.eq.s32 	%p9, %r21, 0;
	@%p9 bra 	$L__BB2_14;
	mul.wide.u32 	%rd24, %r200, 4;
	add.s64 	%rd75, %rd2, %rd24;
	neg.s32 	%r204, %r21;
$L__BB2_13:
	.pragma "nounroll";
	ld.global.u32 	%r126, [%rd75];
	add.s32 	%r206, %r126, %r206;
	add.s64 	%rd75, %rd75, 4;
	add.s32 	%r204, %r204, 1;
	setp.ne.s32 	%p10, %r204, 0;
	@%p10 bra 	$L__BB2_13;
$L__BB2_14:
	mul.wide.s32 	%rd25, %r208, 4;
	add.s64 	%rd26, %rd1, %rd25;
	ld.global.u32 	%r127, [%rd26];
	cvta.to.global.u64 	%rd27, %rd13;
	mul.wide.s32 	%rd28, %r206, 4;
	add.s64 	%rd9, %rd27, %rd28;
	ld.global.u32 	%r128, [%rd9];
	mul.lo.s32 	%r220, %r128, %r127;
	add.s32 	%r215, %r208, 1;
	setp.ge.s32 	%p11, %r215, %r3;
	@%p11 bra 	$L__BB2_27;
	not.b32 	%r130, %r208;
	add.s32 	%r35, %r3, %r130;
	sub.s32 	%r131, %r3, %r208;
	add.s32 	%r132, %r131, -2;
	and.b32  	%r36, %r35, 7;
	setp.lt.u32 	%p12, %r132, 7;
	@%p12 bra 	$L__BB2_19;
	and.b32  	%r133, %r35, -8;
	neg.s32 	%r207, %r133;
	add.s64 	%rd10, %rd1, 16;
	add.s64 	%rd11, %rd2, 16;
$L__BB2_17:
	.pragma "nounroll";
	mul.wide.s32 	%rd29, %r215, 4;
	add.s64 	%rd30, %rd10, %rd29;
	add.s64 	%rd31, %rd11, %rd29;
	ld.global.u32 	%r134, [%rd30+-16];
	ld.global.u32 	%r135, [%rd31+-16];
	mul.wide.s32 	%rd32, %r135, 4;
	add.s64 	%rd33, %rd9, %rd32;
	ld.global.u32 	%r136, [%rd33];
	mad.lo.s32 	%r137, %r136, %r134, %r220;
	ld.global.u32 	%r138, [%rd30+-12];
	ld.global.u32 	%r139, [%rd31+-12];
	mul.wide.s32 	%rd34, %r139, 4;
	add.s64 	%rd35, %rd9, %rd34;
	ld.global.u32 	%r140, [%rd35];
	mad.lo.s32 	%r141, %r140, %r138, %r137;
	ld.global.u32 	%r142, [%rd30+-8];
	ld.global.u32 	%r143, [%rd31+-8];
	mul.wide.s32 	%rd36, %r143, 4;
	add.s64 	%rd37, %rd9, %rd36;
	ld.global.u32 	%r144, [%rd37];
	mad.lo.s32 	%r145, %r144, %r142, %r141;
	ld.global.u32 	%r146, [%rd30+-4];
	ld.global.u32 	%r147, [%rd31+-4];
	mul.wide.s32 	%rd38, %r147, 4;
	add.s64 	%rd39, %rd9, %rd38;
	ld.global.u32 	%r148, [%rd39];
	mad.lo.s32 	%r149, %r148, %r146, %r145;
	ld.global.u32 	%r150, [%rd30];
	ld.global.u32 	%r151, [%rd31];
	mul.wide.s32 	%rd40, %r151, 4;
	add.s64 	%rd41, %rd9, %rd40;
	ld.global.u32 	%r152, [%rd41];
	mad.lo.s32 	%r153, %r152, %r150, %r149;
	ld.global.u32 	%r154, [%rd30+4];
	ld.global.u32 	%r155, [%rd31+4];
	mul.wide.s32 	%rd42, %r155, 4;
	add.s64 	%rd43, %rd9, %rd42;
	ld.global.u32 	%r156, [%rd43];
	mad.lo.s32 	%r157, %r156, %r154, %r153;
	ld.global.u32 	%r158, [%rd30+8];
	ld.global.u32 	%r159, [%rd31+8];
	mul.wide.s32 	%rd44, %r159, 4;
	add.s64 	%rd45, %rd9, %rd44;
	ld.global.u32 	%r160, [%rd45];
	mad.lo.s32 	%r161, %r160, %r158, %r157;
	ld.global.u32 	%r162, [%rd30+12];
	ld.global.u32 	%r163, [%rd31+12];
	mul.wide.s32 	%rd46, %r163, 4;
	add.s64 	%rd47, %rd9, %rd46;
	ld.global.u32 	%r164, [%rd47];
	mad.lo.s32 	%r220, %r164, %r162, %r161;
	add.s32 	%r215, %r215, 8;
	add.s32 	%r208, %r208, 8;
	add.s32 	%r207, %r207, 8;
	setp.ne.s32 	%p13, %r207, 0;
	@%p13 bra 	$L__BB2_17;
	add.s32 	%r215, %r208, 1;
$L__BB2_19:
	setp.eq.s32 	%p14, %r36, 0;
	@%p14 bra 	$L__BB2_27;
	and.b32  	%r50, %r35, 3;
	setp.lt.u32 	%p15, %r36, 4;
	@%p15 bra 	$L__BB2_22;
	mul.wide.s32 	%rd48, %r215, 4;
	add.s64 	%rd49, %rd1, %rd48;
	ld.global.u32 	%r166, [%rd49];
	add.s64 	%rd50, %rd2, %rd48;
	ld.global.u32 	%r167, [%rd50];
	mul.wide.s32 	%rd51, %r167, 4;
	add.s64 	%rd52, %rd9, %rd51;
	ld.global.u32 	%r168, [%rd52];
	mad.lo.s32 	%r169, %r168, %r166, %r220;
	ld.global.u32 	%r170, [%rd49+4];
	ld.global.u32 	%r171, [%rd50+4];
	mul.wide.s32 	%rd53, %r171, 4;
	add.s64 	%rd54, %rd9, %rd53;
	ld.global.u32 	%r172, [%rd54];
	mad.lo.s32 	%r173, %r172, %r170, %r169;
	ld.global.u32 	%r174, [%rd49+8];
	ld.global.u32 	%r175, [%rd50+8];
	mul.wide.s32 	%rd55, %r175, 4;
	add.s64 	%rd56, %rd9, %rd55;
	ld.global.u32 	%r176, [%rd56];
	mad.lo.s32 	%r177, %r176, %r174, %r173;
	ld.global.u32 	%r178, [%rd49+12];
	ld.global.u32 	%r179, [%rd50+12];
	mul.wide.s32 	%rd57, %r179, 4;
	add.s64 	%rd58, %rd9, %rd57;
	ld.global.u32 	%r180, [%rd58];
	mad.lo.s32 	%r220, %r180, %r178, %r177;
	add.s32 	%r215, %r215, 4;
$L__BB2_22:
	setp.eq.s32 	%p16, %r50, 0;
	@%p16 bra 	$L__BB2_27;
	setp.eq.s32 	%p17, %r50, 1;
	@%p17 bra 	$L__BB2_25;
	mul.wide.s32 	%rd59, %r215, 4;
	add.s64 	%rd60, %rd1, %rd59;
	ld.global.u32 	%r182, [%rd60];
	add.s64 	%rd61, %rd2, %rd59;
	ld.global.u32 	%r183, [%rd61];
	mul.wide.s32 	%rd62, %r183, 4;
	add.s64 	%rd63, %rd9, %rd62;
	ld.global.u32 	%r184, [%rd63];
	mad.lo.s32 	%r185, %r184, %r182, %r220;
	ld.global.u32 	%r186, [%rd60+4];
	ld.global.u32 	%r187, [%rd61+4];
	mul.wide.s32 	%rd64, %r187, 4;
	add.s64 	%rd65, %rd9, %rd64;
	ld.global.u32 	%r188, [%rd65];
	mad.lo.s32 	%r220, %r188, %r186, %r185;
	add.s32 	%r215, %r215, 2;
$L__BB2_25:
	and.b32  	%r189, %r35, 1;
	setp.eq.b32 	%p18, %r189, 1;
	not.pred 	%p19, %p18;
	@%p19 bra 	$L__BB2_27;
	mul.wide.s32 	%rd66, %r215, 4;
	add.s64 	%rd67, %rd1, %rd66;
	ld.global.u32 	%r190, [%rd67];
	add.s64 	%rd68, %rd2, %rd66;
	ld.global.u32 	%r191, [%rd68];
	mul.wide.s32 	%rd69, %r191, 4;
	add.s64 	%rd70, %rd9, %rd69;
	ld.global.u32 	%r192, [%rd70];
	mad.lo.s32 	%r220, %r192, %r190, %r220;
$L__BB2_27:
	cvta.to.global.u64 	%rd71, %rd14;
	mul.wide.s32 	%rd72, %r1, 4;
	add.s64 	%rd73, %rd71, %rd72;
	st.global.u32 	[%rd73], %r220;
	ret;

}
	// .globl	_Z12spmvECSR_modPiS_S_S_S_
.visible .entry _Z12spmvECSR_modPiS_S_S_S_(
	.param .u64 .ptr .align 1 _Z12spmvECSR_modPiS_S_S_S__param_0,
	.param .u64 .ptr .align 1 _Z12spmvECSR_modPiS_S_S_S__param_1,
	.param .u64 .ptr .align 1 _Z12spmvECSR_modPiS_S_S_S__param_2,
	.param .u64 .ptr .align 1 _Z12spmvECSR_modPiS_S_S_S__param_3,
	.param .u64 .ptr .align 1 _Z12spmvECSR_modPiS_S_S_S__param_4
)
{
	.reg .pred 	%p<11>;
	.reg .b32 	%r<119>;
	.reg .b64 	%rd<64>;

	ld.param.u64 	%rd6, [_Z12spmvECSR_modPiS_S_S_S__param_0];
	ld.param.u64 	%rd9, [_Z12spmvECSR_modPiS_S_S_S__param_1];
	ld.param.u64 	%rd10, [_Z12spmvECSR_modPiS_S_S_S__param_2];
	ld.param.u64 	%rd7, [_Z12spmvECSR_modPiS_S_S_S__param_3];
	ld.param.u64 	%rd8, [_Z12spmvECSR_modPiS_S_S_S__param_4];
	cvta.to.global.u64 	%rd1, %rd10;
	cvta.to.global.u64 	%rd2, %rd9;
	mov.u32 	%r35, %ctaid.x;
	mov.u32 	%r36, %ntid.x;
	mov.u32 	%r37, %tid.x;
	mad.lo.s32 	%r1, %r35, %r36, %r37;
	setp.gt.s32 	%p1, %r1, 249;
	@%p1 bra 	$L__BB3_14;
	cvta.to.global.u64 	%rd11, %rd7;
	cvta.to.global.u64 	%rd12, %rd6;
	mul.wide.s32 	%rd13, %r1, 4;
	add.s64 	%rd14, %rd12, %rd13;
	ld.global.u32 	%r106, [%rd14];
	ld.global.u32 	%r3, [%rd14+4];
	mul.wide.s32 	%rd15, %r106, 4;
	add.s64 	%rd16, %rd2, %rd15;
	ld.global.u32 	%r38, [%rd16];
	add.s64 	%rd17, %rd1, %rd15;
	ld.global.u32 	%r39, [%rd17];
	mul.wide.s32 	%rd18, %r38, 4;
	add.s64 	%rd3, %rd11, %rd18;
	ld.global.u32 	%r40, [%rd3];
	mul.lo.s32 	%r118, %r40, %r39;
	add.s32 	%r113, %r106, 1;
	setp.ge.s32 	%p2, %r113, %r3;
	@%p2 bra 	$L__BB3_14;
	not.b32 	%r42, %r106;
	add.s32 	%r6, %r3, %r42;
	sub.s32 	%r43, %r3, %r106;
	add.s32 	%r44, %r43, -2;
	and.b32  	%r7, %r6, 7;
	setp.lt.u32 	%p3, %r44, 7;
	@%p3 bra 	$L__BB3_6;
	and.b32  	%r45, %r6, -8;
	neg.s32 	%r105, %r45;
	add.s64 	%rd4, %rd1, 16;
	add.s64 	%rd5, %rd2, 16;
$L__BB3_4:
	.pragma "nounroll";
	mul.wide.s32 	%rd19, %r113, 4;
	add.s64 	%rd20, %rd4, %rd19;
	add.s64 	%rd21, %rd5, %rd19;
	ld.global.u32 	%r46, [%rd20+-16];
	ld.global.u32 	%r47, [%rd21+-16];
	mul.wide.s32 	%rd22, %r47, 4;
	add.s64 	%rd23, %rd3, %rd22;
	ld.global.u32 	%r48, [%rd23];
	mad.lo.s32 	%r49, %r48, %r46, %r118;
	ld.global.u32 	%r50, [%rd20+-12];
	ld.global.u32 	%r51, [%rd21+-12];
	mul.wide.s32 	%rd24, %r51, 4;
	add.s64 	%rd25, %rd3, %rd24;
	ld.global.u32 	%r52, [%rd25];
	mad.lo.s32 	%r53, %r52, %r50, %r49;
	ld.global.u32 	%r54, [%rd20+-8];
	ld.global.u32 	%r55, [%rd21+-8];
	mul.wide.s32 	%rd26, %r55, 4;
	add.s64 	%rd27, %rd3, %rd26;
	ld.global.u32 	%r56, [%rd27];
	mad.lo.s32 	%r57, %r56, %r54, %r53;
	ld.global.u32 	%r58, [%rd20+-4];
	ld.global.u32 	%r59, [%rd21+-4];
	mul.wide.s32 	%rd28, %r59, 4;
	add.s64 	%rd29, %rd3, %rd28;
	ld.global.u32 	%r60, [%rd29];
	mad.lo.s32 	%r61, %r60, %r58, %r57;
	ld.global.u32 	%r62, [%rd20];
	ld.global.u32 	%r63, [%rd21];
	mul.wide.s32 	%rd30, %r63, 4;
	add.s64 	%rd31, %rd3, %rd30;
	ld.global.u32 	%r64, [%rd31];
	mad.lo.s32 	%r65, %r64, %r62, %r61;
	ld.global.u32 	%r66, [%rd20+4];
	ld.global.u32 	%r67, [%rd21+4];
	mul.wide.s32 	%rd32, %r67, 4;
	add.s64 	%rd33, %rd3, %rd32;
	ld.global.u32 	%r68, [%rd33];
	mad.lo.s32 	%r69, %r68, %r66, %r65;
	ld.global.u32 	%r70, [%rd20+8];
	ld.global.u32 	%r71, [%rd21+8];
	mul.wide.s32 	%rd34, %r71, 4;
	add.s64 	%rd35, %rd3, %rd34;
	ld.global.u32 	%r72, [%rd35];
	mad.lo.s32 	%r73, %r72, %r70, %r69;
	ld.global.u32 	%r74, [%rd20+12];
	ld.global.u32 	%r75, [%rd21+12];
	mul.wide.s32 	%rd36, %r75, 4;
	add.s64 	%rd37, %rd3, %rd36;
	ld.global.u32 	%r76, [%rd37];
	mad.lo.s32 	%r118, %r76, %r74, %r73;
	add.s32 	%r113, %r113, 8;
	add.s32 	%r106, %r106, 8;
	add.s32 	%r105, %r105, 8;
	setp.ne.s32 	%p4, %r105, 0;
	@%p4 bra 	$L__BB3_4;
	add.s32 	%r113, %r106, 1;
$L__BB3_6:
	setp.eq.s32 	%p5, %r7, 0;
	@%p5 bra 	$L__BB3_14;
	and.b32  	%r21, %r6, 3;
	setp.lt.u32 	%p6, %r7, 4;
	@%p6 bra 	$L__BB3_9;
	mul.wide.s32 	%rd38, %r113, 4;
	add.s64 	%rd39, %rd1, %rd38;
	ld.global.u32 	%r78, [%rd39];
	add.s64 	%rd40, %rd2, %rd38;
	ld.global.u32 	%r79, [%rd40];
	mul.wide.s32 	%rd41, %r79, 4;
	add.s64 	%rd42, %rd3, %rd41;
	ld.global.u32 	%r80, [%rd42];
	mad.lo.s32 	%r81, %r80, %r78, %r118;
	ld.global.u32 	%r82, [%rd39+4];
	ld.global.u32 	%r83, [%rd40+4];
	mul.wide.s32 	%rd43, %r83, 4;
	add.s64 	%rd44, %rd3, %rd43;
	ld.global.u32 	%r84, [%rd44];
	mad.lo.s32 	%r85, %r84, %r82, %r81;
	ld.global.u32 	%r86, [%rd39+8];
	ld.global.u32 	%r87, [%rd40+8];
	mul.wide.s32 	%rd45, %r87, 4;
	add.s64 	%rd46, %rd3, %rd45;
	ld.global.u32 	%r88, [%rd46];
	mad.lo.s32 	%r89, %r88, %r86, %r85;
	ld.global.u32 	%r90, [%rd39+12];
	ld.global.u32 	%r91, [%rd40+12];
	mul.wide.s32 	%rd47, %r91, 4;
	add.s64 	%rd48, %rd3, %rd47;
	ld.global.u32 	%r92, [%rd48];
	mad.lo.s32 	%r118, %r92, %r90, %r89;
	add.s32 	%r113, %r113, 4;
$L__BB3_9:
	setp.eq.s32 	%p7, %r21, 0;
	@%p7 bra 	$L__BB3_14;
	setp.eq.s32 	%p8, %r21, 1;
	@%p8 bra 	$L__BB3_12;
	mul.wide.s32 	%rd49, %r113, 4;
	add.s64 	%rd50, %rd1, %rd49;
	ld.global.u32 	%r94, [%rd50];
	add.s64 	%rd51, %rd2, %rd49;
	ld.global.u32 	%r95, [%rd51];
	mul.wide.s32 	%rd52, %r95, 4;
	add.s64 	%rd53, %rd3, %rd52;
	ld.global.u32 	%r96, [%rd53];
	mad.lo.s32 	%r97, %r96, %r94, %r118;
	ld.global.u32 	%r98, [%rd50+4];
	ld.global.u32 	%r99, [%rd51+4];
	mul.wide.s32 	%rd54, %r99, 4;
	add.s64 	%rd55, %rd3, %rd54;
	ld.global.u32 	%r100, [%rd55];
	mad.lo.s32 	%r118, %r100, %r98, %r97;
	add.s32 	%r113, %r113, 2;
$L__BB3_12:
	and.b32  	%r101, %r6, 1;
	setp.eq.b32 	%p9, %r101, 1;
	not.pred 	%p10, %p9;
	@%p10 bra 	$L__BB3_14;
	mul.wide.s32 	%rd56, %r113, 4;
	add.s64 	%rd57, %rd1, %rd56;
	ld.global.u32 	%r102, [%rd57];
	add.s64 	%rd58, %rd2, %rd56;
	ld.global.u32 	%r103, [%rd58];
	mul.wide.s32 	%rd59, %r103, 4;
	add.s64 	%rd60, %rd3, %rd59;
	ld.global.u32 	%r104, [%rd60];
	mad.lo.s32 	%r118, %r104, %r102, %r118;
$L__BB3_14:
	cvta.to.global.u64 	%rd61, %rd8;
	mul.wide.s32 	%rd62, %r1, 4;
	add.s64 	%rd63, %rd61, %rd62;
	st.global.u32 	[%rd63], %r118;
	ret;

}


// ===== COMPILED SASS (sm_100) =====

	.target	sm_100

	.elftype	@"ET_EXEC"


//--------------------- .note.nv.tkinfo           --------------------------
	.section	.note.nv.tkinfo,"",@"SHT_NOTE"
	.sectionflags	@"SHF_NOTE_NV_TKINFO"
	.tkinfo
        /*0018*/ 	.word	0x00000002
        /*0030*/ 	.string	""
        /*0030*/ 	.string	"ptxas"
        /*0030*/ 	.string	"Cuda compilation tools, release 13.0, V13.0.88"
        /*0030*/ 	.string	"Build cuda_13.0.r13.0/compiler.36424714_0"
        /*0030*/ 	.string	"-arch sm_100 -m 64 "



//--------------------- .note.nv.cuinfo           --------------------------
	.section	.note.nv.cuinfo,"",@"SHT_NOTE"
	.sectionflags	@"SHF_NOTE_NV_CUINFO"
        /*0018*/ 	.short	0x0002
        /*001a*/ 	.short	0x0064
        /*001c*/ 	.short	0x0082
	.zero		2


//--------------------- .nv.info                  --------------------------
	.section	.nv.info,"",@"SHT_CUDA_INFO"
	.align	4


	//----- nvinfo : EIATTR_REGCOUNT
	.align		4
        /*0000*/ 	.byte	0x04, 0x2f
        /*0002*/ 	.short	(.L_1 - .L_0)
	.align		4
.L_0:
        /*0004*/ 	.word	index@(_Z10spmvNormalPiS_S_)
        /*0008*/ 	.word	0x00000020


	//----- nvinfo : EIATTR_FRAME_SIZE
	.align		4
.L_1:
        /*000c*/ 	.byte	0x04, 0x11
        /*000e*/ 	.short	(.L_3 - .L_2)
	.align		4
.L_2:
        /*0010*/ 	.word	index@(_Z10spmvNormalPiS_S_)
        /*0014*/ 	.word	0x00000000


	//----- nvinfo : EIATTR_REGCOUNT
	.align		4
.L_3:
        /*0018*/ 	.byte	0x04, 0x2f
        /*001a*/ 	.short	(.L_5 - .L_4)
	.align		4
.L_4:
        /*001c*/ 	.word	index@(_Z7spmvCSRPiS_S_S_S_)
        /*0020*/ 	.word	0x00000020


	//----- nvinfo : EIATTR_FRAME_SIZE
	.align		4
.L_5:
        /*0024*/ 	.byte	0x04, 0x11
        /*0026*/ 	.short	(.L_7 - .L_6)
	.align		4
.L_6:
        /*0028*/ 	.word	index@(_Z7spmvCSRPiS_S_S_S_)
        /*002c*/ 	.word	0x00000000


	//----- nvinfo : EIATTR_REGCOUNT
	.align		4
.L_7:
        /*0030*/ 	.byte	0x04, 0x2f
        /*0032*/ 	.short	(.L_9 - .L_8)
	.align		4
.L_8:
        /*0034*/ 	.word	index@(_Z8spmvECSRPiS_S_S_S_)
        /*0038*/ 	.word	0x00000020


	//----- nvinfo : EIATTR_FRAME_SIZE
	.align		4
.L_9:
        /*003c*/ 	.byte	0x04, 0x11
        /*003e*/ 	.short	(.L_11 - .L_10)
	.align		4
.L_10:
        /*0040*/ 	.word	index@(_Z8spmvECSRPiS_S_S_S_)
        /*0044*/ 	.word	0x00000000


	//----- nvinfo : EIATTR_REGCOUNT
	.align		4
.L_11:
        /*0048*/ 	.byte	0x04, 0x2f
        /*004a*/ 	.short	(.L_13 - .L_12)
	.align		4
.L_12:
        /*004c*/ 	.word	index@(_Z12spmvECSR_modPiS_S_S_S_)
        /*0050*/ 	.word	0x00000020


	//----- nvinfo : EIATTR_FRAME_SIZE
	.align		4
.L_13:
        /*0054*/ 	.byte	0x04, 0x11
        /*0056*/ 	.short	(.L_15 - .L_14)
	.align		4
.L_14:
        /*0058*/ 	.word	index@(_Z12spmvECSR_modPiS_S_S_S_)
        /*005c*/ 	.word	0x00000000


	//----- nvinfo : EIATTR_MIN_STACK_SIZE
	.align		4
.L_15:
        /*0060*/ 	.byte	0x04, 0x12
        /*0062*/ 	.short	(.L_17 - .L_16)
	.align		4
.L_16:
        /*0064*/ 	.word	index@(_Z12spmvECSR_modPiS_S_S_S_)
        /*0068*/ 	.word	0x00000000


	//----- nvinfo : EIATTR_MIN_STACK_SIZE
	.align		4
.L_17:
        /*006c*/ 	.byte	0x04, 0x12
        /*006e*/ 	.short	(.L_19 - .L_18)
	.align		4
.L_18:
        /*0070*/ 	.word	index@(_Z8spmvECSRPiS_S_S_S_)
        /*0074*/ 	.word	0x00000000


	//----- nvinfo : EIATTR_MIN_STACK_SIZE
	.align		4
.L_19:
        /*0078*/ 	.byte	0x04, 0x12
        /*007a*/ 	.short	(.L_21 - .L_20)
	.align		4
.L_20:
        /*007c*/ 	.word	index@(_Z7spmvCSRPiS_S_S_S_)
        /*0080*/ 	.word	0x00000000


	//----- nvinfo : EIATTR_MIN_STACK_SIZE
	.align		4
.L_21:
        /*0084*/ 	.byte	0x04, 0x12
        /*0086*/ 	.short	(.L_23 - .L_22)
	.align		4
.L_22:
        /*0088*/ 	.word	index@(_Z10spmvNormalPiS_S_)
        /*008c*/ 	.word	0x00000000
.L_23:


//--------------------- .nv.compat                --------------------------
	.section	.nv.compat,"",@"SHT_CUDA_COMPAT_INFO"
	.align	4
        /*0000*/ 	.byte	0x02, 0x09, 0x00, 0x00, 0x02, 0x02, 0x01, 0x00, 0x02, 0x05, 0x05, 0x00, 0x03, 0x07, 0x01, 0x01
        /*0010*/ 	.byte	0x02, 0x03, 0x00, 0x00, 0x02, 0x06, 0x01, 0x00, 0x04, 0x0b, 0x08, 0x00, 0x09, 0x00, 0x00, 0x00
        /*0020*/ 	.byte	0x00, 0x00, 0x00, 0x00


//--------------------- .nv.info._Z12spmvECSR_modPiS_S_S_S_ --------------------------
	.section	.nv.info._Z12spmvECSR_modPiS_S_S_S_,"",@"SHT_CUDA_INFO"
	.sectionflags	@""
	.align	4


	//----- nvinfo : EIATTR_CUDA_API_VERSION
	.align		4
        /*0000*/ 	.byte	0x04, 0x37
        /*0002*/ 	.short	(.L_25 - .L_24)
.L_24:
        /*0004*/ 	.word	0x00000082


	//----- nvinfo : EIATTR_KPARAM_INFO
	.align		4
.L_25:
        /*0008*/ 	.byte	0x04, 0x17
        /*000a*/ 	.short	(.L_27 - .L_26)
.L_26:
        /*000c*/ 	.word	0x00000000
        /*0010*/ 	.short	0x0004
        /*0012*/ 	.short	0x0020
        /*0014*/ 	.byte	0x00, 0xf5, 0x21, 0x00


	//----- nvinfo : EIATTR_KPARAM_INFO
	.align		4
.L_27:
        /*0018*/ 	.byte	0x04, 0x17
        /*001a*/ 	.short	(.L_29 - .L_28)
.L_28:
        /*001c*/ 	.word	0x00000000
        /*0020*/ 	.short	0x0003
        /*0022*/ 	.short	0x0018
        /*0024*/ 	.byte	0x00, 0xf5, 0x21, 0x00


	//----- nvinfo : EIATTR_KPARAM_INFO
	.align		4
.L_29:
        /*0028*/ 	.byte	0x04, 0x17
        /*002a*/ 	.short	(.L_31 - .L_30)
.L_30:
        /*002c*/ 	.word	0x00000000
        /*0030*/ 	.short	0x0002
        /*0032*/ 	.short	0x0010
        /*0034*/ 	.byte	0x00, 0xf5, 0x21, 0x00


	//----- nvinfo : EIATTR_KPARAM_INFO
	.align		4
.L_31:
        /*0038*/ 	.byte	0x04, 0x17
        /*003a*/ 	.short	(.L_33 - .L_32)
.L_32:
        /*003c*/ 	.word	0x00000000
        /*0040*/ 	.short	0x0001
        /*0042*/ 	.short	0x0008
        /*0044*/ 	.byte	0x00, 0xf5, 0x21, 0x00


	//----- nvinfo : EIATTR_KPARAM_INFO
	.align		4
.L_33:
        /*0048*/ 	.byte	0x04, 0x17
        /*004a*/ 	.short	(.L_35 - .L_34)
.L_34:
        /*004c*/ 	.word	0x00000000
        /*0050*/ 	.short	0x0000
        /*0052*/ 	.short	0x0000
        /*0054*/ 	.byte	0x00, 0xf5, 0x21, 0x00


	//----- nvinfo : EIATTR_SPARSE_MMA_MASK
	.align		4
.L_35:
        /*0058*/ 	.byte	0x03, 0x50
        /*005a*/ 	.short	0x0000


	//----- nvinfo : EIATTR_MAXREG_COUNT
	.align		4
        /*005c*/ 	.byte	0x03, 0x1b
        /*005e*/ 	.short	0x00ff


	//----- nvinfo : EIATTR_MERCURY_ISA_VERSION
	.align		4
        /*0060*/ 	.byte	0x03, 0x5f
        /*0062*/ 	.short	0x0101


	//----- nvinfo : EIATTR_VRC_CTA_INIT_COUNT
	.align		4
        /*0064*/ 	.byte	0x02, 0x4a
	.zero		1
	.zero		1


	//----- nvinfo : EIATTR_EXIT_INSTR_OFFSETS
	.align		4
        /*0068*/ 	.byte	0x04, 0x1c
        /*006a*/ 	.short	(.L_37 - .L_36)


	//   ....[0]....
.L_36:
        /*006c*/ 	.word	0x00000970


	//----- nvinfo : EIATTR_CRS_STACK_SIZE
	.align		4
.L_37:
        /*0070*/ 	.byte	0x04, 0x1e
        /*0072*/ 	.short	(.L_39 - .L_38)
.L_38:
        /*0074*/ 	.word	0x00000000


	//----- nvinfo : EIATTR_CBANK_PARAM_SIZE
	.align		4
.L_39:
        /*0078*/ 	.byte	0x03, 0x19
        /*007a*/ 	.short	0x0028


	//----- nvinfo : EIATTR_PARAM_CBANK
	.align		4
        /*007c*/ 	.byte	0x04, 0x0a
        /*007e*/ 	.short	(.L_41 - .L_40)
	.align		4
.L_40:
        /*0080*/ 	.word	index@(.nv.constant0._Z12spmvECSR_modPiS_S_S_S_)
        /*0084*/ 	.short	0x0380
        /*0086*/ 	.short	0x0028


	//----- nvinfo : EIATTR_SW_WAR
	.align		4
.L_41:
        /*0088*/ 	.byte	0x04, 0x36
        /*008a*/ 	.short	(.L_43 - .L_42)
.L_42:
        /*008c*/ 	.word	0x00000008
.L_43:


//--------------------- .nv.info._Z8spmvECSRPiS_S_S_S_ --------------------------
	.section	.nv.info._Z8spmvECSRPiS_S_S_S_,"",@"SHT_CUDA_INFO"
	.sectionflags	@""
	.align	4


	//----- nvinfo : EIATTR_CUDA_API_VERSION
	.align		4
        /*0000*/ 	.byte	0x04, 0x37
        /*0002*/ 	.short	(.L_45 - .L_44)
.L_44:
        /*0004*/ 	.word	0x00000082


	//----- nvinfo : EIATTR_KPARAM_INFO
	.align		4
.L_45:
        /*0008*/ 	.byte	0x04, 0x17
        /*000a*/ 	.short	(.L_47 - .L_46)
.L_46:
        /*000c*/ 	.word	0x00000000
        /*0010*/ 	.short	0x0004
        /*0012*/ 	.short	0x0020
        /*0014*/ 	.byte	0x00, 0xf5, 0x21, 0x00


	//----- nvinfo : EIATTR_KPARAM_INFO
	.align		4
.L_47:
        /*0018*/ 	.byte	0x04, 0x17
        /*001a*/ 	.short	(.L_49 - .L_48)
.L_48:
        /*001c*/ 	.word	0x00000000
        /*0020*/ 	.short	0x0003
        /*0022*/ 	.short	0x0018
        /*0024*/ 	.byte	0x00, 0xf5, 0x21, 0x00


	//----- nvinfo : EIATTR_KPARAM_INFO
	.align		4
.L_49:
        /*0028*/ 	.byte	0x04, 0x17
        /*002a*/ 	.short	(.L_51 - .L_50)
.L_50:
        /*002c*/ 	.word	0x00000000
        /*0030*/ 	.short	0x0002
        /*0032*/ 	.short	0x0010
        /*0034*/ 	.byte	0x00, 0xf5, 0x21, 0x00


	//----- nvinfo : EIATTR_KPARAM_INFO
	.align		4
.L_51:
        /*0038*/ 	.byte	0x04, 0x17
        /*003a*/ 	.short	(.L_53 - .L_52)
.L_52:
        /*003c*/ 	.word	0x00000000
        /*0040*/ 	.short	0x0001
        /*0042*/ 	.short	0x0008
        /*0044*/ 	.byte	0x00, 0xf5, 0x21, 0x00


	//----- nvinfo : EIATTR_KPARAM_INFO
	.align		4
.L_53:
        /*0048*/ 	.byte	0x04, 0x17
        /*004a*/ 	.short	(.L_55 - .L_54)
.L_54:
        /*004c*/ 	.word	0x00000000
        /*0050*/ 	.short	0x0000
        /*0052*/ 	.short	0x0000
        /*0054*/ 	.byte	0x00, 0xf5, 0x21, 0x00


	//----- nvinfo : EIATTR_SPARSE_MMA_MASK
	.align		4
.L_55:
        /*0058*/ 	.byte	0x03, 0x50
        /*005a*/ 	.short	0x0000


	//----- nvinfo : EIATTR_MAXREG_COUNT
	.align		4
        /*005c*/ 	.byte	0x03, 0x1b
        /*005e*/ 	.short	0x00ff


	//----- nvinfo : EIATTR_MERCURY_ISA_VERSION
	.align		4
        /*0060*/ 	.byte	0x03, 0x5f
        /*0062*/ 	.short	0x0101


	//----- nvinfo : EIATTR_VRC_CTA_INIT_COUNT
	.align		4
        /*0064*/ 	.byte	0x02, 0x4a
	.zero		1
	.zero		1


	//----- nvinfo : EIATTR_EXIT_INSTR_OFFSETS
	.align		4
        /*0068*/ 	.byte	0x04, 0x1c
        /*006a*/ 	.short	(.L_57 - .L_56)


	//   ....[0]....
.L_56:
        /*006c*/ 	.word	0x00000fd0


	//----- nvinfo : EIATTR_CRS_STACK_SIZE
	.align		4
.L_57:
        /*0070*/ 	.byte	0x04, 0x1e
        /*0072*/ 	.short	(.L_59 - .L_58)
.L_58:
        /*0074*/ 	.word	0x00000000


	//----- nvinfo : EIATTR_CBANK_PARAM_SIZE
	.align		4
.L_59:
        /*0078*/ 	.byte	0x03, 0x19
        /*007a*/ 	.short	0x0028


	//----- nvinfo : EIATTR_PARAM_CBANK
	.align		4
        /*007c*/ 	.byte	0x04, 0x0a
        /*007e*/ 	.short	(.L_61 - .L_60)
	.align		4
.L_60:
        /*0080*/ 	.word	index@(.nv.constant0._Z8spmvECSRPiS_S_S_S_)
        /*0084*/ 	.short	0x0380
        /*0086*/ 	.short	0x0028


	//----- nvinfo : EIATTR_SW_WAR
	.align		4
.L_61:
        /*0088*/ 	.byte	0x04, 0x36
        /*008a*/ 	.short	(.L_63 - .L_62)
.L_62:
        /*008c*/ 	.word	0x00000008
.L_63:


//--------------------- .nv.info._Z7spmvCSRPiS_S_S_S_ --------------------------
	.section	.nv.info._Z7spmvCSRPiS_S_S_S_,"",@"SHT_CUDA_INFO"
	.sectionflags	@""
	.align	4


	//----- nvinfo : EIATTR_CUDA_API_VERSION
	.align		4
        /*0000*/ 	.byte	0x04, 0x37
        /*0002*/ 	.short	(.L_65 - .L_64)
.L_64:
        /*0004*/ 	.word	0x00000082


	//----- nvinfo : EIATTR_KPARAM_INFO
	.align		4
.L_65:
        /*0008*/ 	.byte	0x04, 0x17
        /*000a*/ 	.short	(.L_67 - .L_66)
.L_66:
        /*000c*/ 	.word	0x00000000
        /*0010*/ 	.short	0x0004
        /*0012*/ 	.short	0x0020
        /*0014*/ 	.byte	0x00, 0xf5, 0x21, 0x00


	//----- nvinfo : EIATTR_KPARAM_INFO
	.align		4
.L_67:
        /*0018*/ 	.byte	0x04, 0x17
        /*001a*/ 	.short	(.L_69 - .L_68)
.L_68:
        /*001c*/ 	.word	0x00000000
        /*0020*/ 	.short	0x0003
        /*0022*/ 	.short	0x0018
        /*0024*/ 	.byte	0x00, 0xf5, 0x21, 0x00


	//----- nvinfo : EIATTR_KPARAM_INFO
	.align		4
.L_69:
        /*0028*/ 	.byte	0x04, 0x17
        /*002a*/ 	.short	(.L_71 - .L_70)
.L_70:
        /*002c*/ 	.word	0x00000000
        /*0030*/ 	.short	0x0002
        /*0032*/ 	.short	0x0010
        /*0034*/ 	.byte	0x00, 0xf5, 0x21, 0x00


	//----- nvinfo : EIATTR_KPARAM_INFO
	.align		4
.L_71:
        /*0038*/ 	.byte	0x04, 0x17
        /*003a*/ 	.short	(.L_73 - .L_72)
.L_72:
        /*003c*/ 	.word	0x00000000
        /*0040*/ 	.short	0x0001
        /*0042*/ 	.short	0x0008
        /*0044*/ 	.byte	0x00, 0xf5, 0x21, 0x00


	//----- nvinfo : EIATTR_KPARAM_INFO
	.align		4
.L_73:
        /*0048*/ 	.byte	0x04, 0x17
        /*004a*/ 	.short	(.L_75 - .L_74)
.L_74:
        /*004c*/ 	.word	0x00000000
        /*0050*/ 	.short	0x0000
        /*0052*/ 	.short	0x0000
        /*0054*/ 	.byte	0x00, 0xf5, 0x21, 0x00


	//----- nvinfo : EIATTR_SPARSE_MMA_MASK
	.align		4
.L_75:
        /*0058*/ 	.byte	0x03, 0x50
        /*005a*/ 	.short	0x0000


	//----- nvinfo : EIATTR_MAXREG_COUNT
	.align		4
        /*005c*/ 	.byte	0x03, 0x1b
        /*005e*/ 	.short	0x00ff


	//----- nvinfo : EIATTR_MERCURY_ISA_VERSION
	.align		4
        /*0060*/ 	.byte	0x03, 0x5f
        /*0062*/ 	.short	0x0101


	//----- nvinfo : EIATTR_VRC_CTA_INIT_COUNT
	.align		4
        /*0064*/ 	.byte	0x02, 0x4a
	.zero		1
	.zero		1


	//----- nvinfo : EIATTR_EXIT_INSTR_OFFSETS
	.align		4
        /*0068*/ 	.byte	0x04, 0x1c
        /*006a*/ 	.short	(.L_77 - .L_76)


	//   ....[0]....
.L_76:
        /*006c*/ 	.word	0x00000e40


	//----- nvinfo : EIATTR_CRS_STACK_SIZE
	.align		4
.L_77:
        /*0070*/ 	.byte	0x04, 0x1e
        /*0072*/ 	.short	(.L_79 - .L_78)
.L_78:
        /*0074*/ 	.word	0x00000000


	//----- nvinfo : EIATTR_CBANK_PARAM_SIZE
	.align		4
.L_79:
        /*0078*/ 	.byte	0x03, 0x19
        /*007a*/ 	.short	0x0028


	//----- nvinfo : EIATTR_PARAM_CBANK
	.align		4
        /*007c*/ 	.byte	0x04, 0x0a
        /*007e*/ 	.short	(.L_81 - .L_80)
	.align		4
.L_80:
        /*0080*/ 	.word	index@(.nv.constant0._Z7spmvCSRPiS_S_S_S_)
        /*0084*/ 	.short	0x0380
        /*0086*/ 	.short	0x0028


	//----- nvinfo : EIATTR_SW_WAR
	.align		4
.L_81:
        /*0088*/ 	.byte	0x04, 0x36
        /*008a*/ 	.short	(.L_83 - .L_82)
.L_82:
        /*008c*/ 	.word	0x00000008
.L_83:


//--------------------- .nv.info._Z10spmvNormalPiS_S_ --------------------------
	.section	.nv.info._Z10spmvNormalPiS_S_,"",@"SHT_CUDA_INFO"
	.sectionflags	@""
	.align	4


	//----- nvinfo : EIATTR_CUDA_API_VERSION
	.align		4
        /*0000*/ 	.byte	0x04, 0x37
        /*0002*/ 	.short	(.L_85 - .L_84)
.L_84:
        /*0004*/ 	.word	0x00000082


	//----- nvinfo : EIATTR_KPARAM_INFO
	.align		4
.L_85:
        /*0008*/ 	.byte	0x04, 0x17
        /*000a*/ 	.short	(.L_87 - .L_86)
.L_86:
        /*000c*/ 	.word	0x00000000
        /*0010*/ 	.short	0x0002
        /*0012*/ 	.short	0x0010
        /*0014*/ 	.byte	0x00, 0xf5, 0x21, 0x00


	//----- nvinfo : EIATTR_KPARAM_INFO
	.align		4
.L_87:
        /*0018*/ 	.byte	0x04, 0x17
        /*001a*/ 	.short	(.L_89 - .L_88)
.L_88:
        /*001c*/ 	.word	0x00000000
        /*0020*/ 	.short	0x0001
        /*0022*/ 	.short	0x0008
        /*0024*/ 	.byte	0x00, 0xf5, 0x21, 0x00


	//----- nvinfo : EIATTR_KPARAM_INFO
	.align		4
.L_89:
        /*0028*/ 	.byte	0x04, 0x17
        /*002a*/ 	.short	(.L_91 - .L_90)
.L_90:
        /*002c*/ 	.word	0x00000000
        /*0030*/ 	.short	0x0000
        /*0032*/ 	.short	0x0000
        /*0034*/ 	.byte	0x00, 0xf5, 0x21, 0x00


	//----- nvinfo : EIATTR_SPARSE_MMA_MASK
	.align		4
.L_91:
        /*0038*/ 	.byte	0x03, 0x50
        /*003a*/ 	.short	0x0000


	//----- nvinfo : EIATTR_MAXREG_COUNT
	.align		4
        /*003c*/ 	.byte	0x03, 0x1b
        /*003e*/ 	.short	0x00ff


	//----- nvinfo : EIATTR_MERCURY_ISA_VERSION
	.align		4
        /*0040*/ 	.byte	0x03, 0x5f
        /*0042*/ 	.short	0x0101


	//----- nvinfo : EIATTR_VRC_CTA_INIT_COUNT
	.align		4
        /*0044*/ 	.byte	0x02, 0x4a
	.zero		1
	.zero		1


	//----- nvinfo : EIATTR_EXIT_INSTR_OFFSETS
	.align		4
        /*0048*/ 	.byte	0x04, 0x1c
        /*004a*/ 	.short	(.L_93 - .L_92)


	//   ....[0]....
.L_92:
        /*004c*/ 	.word	0x00000060


	//   ....[1]....
        /*0050*/ 	.word	0x00000e40


	//----- nvinfo : EIATTR_CBANK_PARAM_SIZE
	.align		4
.L_93:
        /*0054*/ 	.byte	0x03, 0x19
        /*0056*/ 	.short	0x0018


	//----- nvinfo : EIATTR_PARAM_CBANK
	.align		4
        /*0058*/ 	.byte	0x04, 0x0a
        /*005a*/ 	.short	(.L_95 - .L_94)
	.align		4
.L_94:
        /*005c*/ 	.word	index@(.nv.constant0._Z10spmvNormalPiS_S_)
        /*0060*/ 	.short	0x0380
        /*0062*/ 	.short	0x0018


	//----- nvinfo : EIATTR_SW_WAR
	.align		4
.L_95:
        /*0064*/ 	.byte	0x04, 0x36
        /*0066*/ 	.short	(.L_97 - .L_96)
.L_96:
        /*0068*/ 	.word	0x00000008
.L_97:


//--------------------- .nv.callgraph             --------------------------
	.section	.nv.callgraph,"",@"SHT_CUDA_CALLGRAPH"
	.align	4
	.sectionentsize	8
	.align		4
        /*0000*/ 	.word	0x00000000
	.align		4
        /*0004*/ 	.word	0xffffffff
	.align		4
        /*0008*/ 	.word	0x00000000
	.align		4
        /*000c*/ 	.word	0xfffffffe
	.align		4
        /*0010*/ 	.word	0x00000000
	.align		4
        /*0014*/ 	.word	0xfffffffd
	.align		4
        /*0018*/ 	.word	0x00000000
	.align		4
        /*001c*/ 	.word	0xfffffffc


//--------------------- .text._Z12spmvECSR_modPiS_S_S_S_ --------------------------
	.section	.text._Z12spmvECSR_modPiS_S_S_S_,"ax",@progbits
	.align	128
        .global         _Z12spmvECSR_modPiS_S_S_S_
        .type           _Z12spmvECSR_modPiS_S_S_S_,@function
        .size           _Z12spmvECSR_modPiS_S_S_S_,(.L_x_41 - _Z12spmvECSR_modPiS_S_S_S_)
        .other          _Z12spmvECSR_modPiS_S_S_S_,@"STO_CUDA_ENTRY STV_DEFAULT"
_Z12spmvECSR_modPiS_S_S_S_:
.text._Z12spmvECSR_modPiS_S_S_S_:
[----:B------:R-:W-:Y:S01]  /*0000*/  LDC R1, c[0x0][0x37c] ;  /* 0x0000df00ff017b82 */ /* 0x000fe20000000800 */
[----:B------:R-:W0:Y:S07]  /*0010*/  S2R R3, SR_TID.X ;  /* 0x0000000000037919 */ /* 0x000e2e0000002100 */
[----:B------:R-:W0:Y:S01]  /*0020*/  S2UR UR6, SR_CTAID.X ;  /* 0x00000000000679c3 */ /* 0x000e220000002500 */
[----:B------:R-:W1:Y:S01]  /*0030*/  LDCU.64 UR4, c[0x0][0x358] ;  /* 0x00006b00ff0477ac */ /* 0x000e620008000a00 */
[----:B------:R-:W-:Y:S06]  /*0040*/  BSSY.RECONVERGENT B0, `(.L_x_0) ;  /* 0x000008f000007945 */ /* 0x000fec0003800200 */
[----:B------:R-:W0:Y:S02]  /*0050*/  LDC R0, c[0x0][0x360] ;  /* 0x0000d800ff007b82 */ /* 0x000e240000000800 */
[----:B0-----:R-:W-:-:S05]  /*0060*/  IMAD R0, R0, UR6, R3 ;  /* 0x0000000600007c24 */ /* 0x001fca000f8e0203 */
[----:B------:R-:W-:-:S13]  /*0070*/  ISETP.GT.AND P0, PT, R0, 0xf9, PT ;  /* 0x000000f90000780c */ /* 0x000fda0003f04270 */
[----:B-1----:R-:W-:Y:S05]  /*0080*/  @P0 BRA `(.L_x_1) ;  /* 0x0000000800280947 */ /* 0x002fea0003800000 */
[----:B------:R-:W0:Y:S08]  /*0090*/  LDC.64 R8, c[0x0][0x380] ;  /* 0x0000e000ff087b82 */ /* 0x000e300000000a00 */
[----:B------:R-:W1:Y:S08]  /*00a0*/  LDC.64 R2, c[0x0][0x388] ;  /* 0x0000e200ff027b82 */ /* 0x000e700000000a00 */
[----:B------:R-:W2:Y:S01]  /*00b0*/  LDC.64 R4, c[0x0][0x390] ;  /* 0x0000e400ff047b82 */ /* 0x000ea20000000a00 */
[----:B0-----:R-:W-:-:S07]  /*00c0*/  IMAD.WIDE R8, R0, 0x4, R8 ;  /* 0x0000000400087825 */ /* 0x001fce00078e0208 */
[----:B------:R-:W0:Y:S01]  /*00d0*/  LDC.64 R6, c[0x0][0x398] ;  /* 0x0000e600ff067b82 */ /* 0x000e220000000a00 */
[----:B------:R-:W1:Y:S04]  /*00e0*/  LDG.E R20, desc[UR4][R8.64] ;  /* 0x0000000408147981 */ /* 0x000e68000c1e1900 */
[----:B------:R-:W3:Y:S01]  /*00f0*/  LDG.E R15, desc[UR4][R8.64+0x4] ;  /* 0x00000404080f7981 */ /* 0x000ee2000c1e1900 */
[----:B-1----:R-:W-:-:S06]  /*0100*/  IMAD.WIDE R10, R20, 0x4, R2 ;  /* 0x00000004140a7825 */ /* 0x002fcc00078e0202 */
[----:B------:R-:W0:Y:S01]  /*0110*/  LDG.E R11, desc[UR4][R10.64] ;  /* 0x000000040a0b7981 */ /* 0x000e22000c1e1900 */
[----:B--2---:R-:W-:-:S06]  /*0120*/  IMAD.WIDE R12, R20, 0x4, R4 ;  /* 0x00000004140c7825 */ /* 0x004fcc00078e0204 */
[----:B------:R-:W2:Y:S01]  /*0130*/  LDG.E R12, desc[UR4][R12.64] ;  /* 0x000000040c0c7981 */ /* 0x000ea2000c1e1900 */
[----:B------:R-:W-:Y:S01]  /*0140*/  IADD3 R21, PT, PT, R20, 0x1, RZ ;  /* 0x0000000114157810 */ /* 0x000fe20007ffe0ff */
[----:B0-----:R-:W-:-:S05]  /*0150*/  IMAD.WIDE R6, R11, 0x4, R6 ;  /* 0x000000040b067825 */ /* 0x001fca00078e0206 */
[----:B------:R-:W2:Y:S01]  /*0160*/  LDG.E R17, desc[UR4][R6.64] ;  /* 0x0000000406117981 */ /* 0x000ea2000c1e1900 */
[----:B---3--:R-:W-:Y:S01]  /*0170*/  ISETP.GE.AND P0, PT, R21, R15, PT ;  /* 0x0000000f1500720c */ /* 0x008fe20003f06270 */
[----:B--2---:R-:W-:-:S12]  /*0180*/  IMAD R16, R12, R17, RZ ;  /* 0x000000110c107224 */ /* 0x004fd800078e02ff */
[----:B------:R-:W-:Y:S05]  /*0190*/  @P0 BRA `(.L_x_1) ;  /* 0x0000000400e40947 */ /* 0x000fea0003800000 */
[C---:B------:R-:W-:Y:S01]  /*01a0*/  IADD3 R8, PT, PT, R15.reuse, -0x2, -R20 ;  /* 0xfffffffe0f087810 */ /* 0x040fe20007ffe814 */
[----:B------:R-:W-:Y:S01]  /*01b0*/  BSSY.RECONVERGENT B1, `(.L_x_2) ;  /* 0x0000040000017945 */ /* 0x000fe20003800200 */
[----:B------:R-:W-:Y:S02]  /*01c0*/  LOP3.LUT R22, RZ, R20, RZ, 0x33, !PT ;  /* 0x00000014ff167212 */ /* 0x000fe400078e33ff */
[----:B------:R-:W-:Y:S02]  /*01d0*/  ISETP.GE.U32.AND P0, PT, R8, 0x7, PT ;  /* 0x000000070800780c */ /* 0x000fe40003f06070 */
[----:B------:R-:W-:-:S04]  /*01e0*/  IADD3 R22, PT, PT, R15, R22, RZ ;  /* 0x000000160f167210 */ /* 0x000fc80007ffe0ff */
[----:B------:R-:W-:-:S07]  /*01f0*/  LOP3.LUT R28, R22, 0x7, RZ, 0xc0, !PT ;  /* 0x00000007161c7812 */ /* 0x000fce00078ec0ff */
[----:B------:R-:W-:Y:S05]  /*0200*/  @!P0 BRA `(.L_x_3) ;  /* 0x0000000000e88947 */ /* 0x000fea0003800000 */
[----:B------:R-:W0:Y:S01]  /*0210*/  LDC.64 R10, c[0x0][0x390] ;  /* 0x0000e400ff0a7b82 */ /* 0x000e220000000a00 */
[----:B------:R-:W-:Y:S01]  /*0220*/  LOP3.LUT R23, R22, 0xfffffff8, RZ, 0xc0, !PT ;  /* 0xfffffff816177812 */ /* 0x000fe200078ec0ff */
[----:B------:R-:W-:Y:S03]  /*0230*/  BSSY.RECONVERGENT B2, `(.L_x_4) ;  /* 0x0000036000027945 */ /* 0x000fe60003800200 */
[----:B------:R-:W-:-:S03]  /*0240*/  IADD3 R23, PT, PT, -R23, RZ, RZ ;  /* 0x000000ff17177210 */ /* 0x000fc60007ffe1ff */
[----:B------:R-:W1:Y:S01]  /*0250*/  LDC.64 R12, c[0x0][0x388] ;  /* 0x0000e200ff0c7b82 */ /* 0x000e620000000a00 */
[----:B0-----:R-:W-:-:S04]  /*0260*/  IADD3 R10, P0, PT, R10, 0x10, RZ ;  /* 0x000000100a0a7810 */ /* 0x001fc80007f1e0ff */
[----:B------:R-:W-:Y:S02]  /*0270*/  IADD3.X R11, PT, PT, RZ, R11, RZ, P0, !PT ;  /* 0x0000000bff0b7210 */ /* 0x000fe400007fe4ff */
[----:B-1----:R-:W-:-:S04]  /*0280*/  IADD3 R12, P1, PT, R12, 0x10, RZ ;  /* 0x000000100c0c7810 */ /* 0x002fc80007f3e0ff */
[----:B------:R-:W-:-:S09]  /*0290*/  IADD3.X R13, PT, PT, RZ, R13, RZ, P1, !PT ;  /* 0x0000000dff0d7210 */ /* 0x000fd20000ffe4ff */
.L_x_5:
[----:B------:R-:W-:-:S05]  /*02a0*/  IMAD.WIDE R8, R21, 0x4, R12 ;  /* 0x0000000415087825 */ /* 0x000fca00078e020c */
[----:B------:R-:W2:Y:S01]  /*02b0*/  LDG.E R25, desc[UR4][R8.64+-0x10] ;  /* 0xfffff00408197981 */ /* 0x000ea2000c1e1900 */
[----:B------:R-:W-:-:S03]  /*02c0*/  IMAD.WIDE R14, R21, 0x4, R10 ;  /* 0x00000004150e7825 */ /* 0x000fc600078e020a */
[----:B------:R-:W3:Y:S04]  /*02d0*/  LDG.E R27, desc[UR4][R8.64+-0xc] ;  /* 0xfffff404081b7981 */ /* 0x000ee8000c1e1900 */
[----:B------:R-:W4:Y:S04]  /*02e0*/  LDG.E R17, desc[UR4][R14.64+-0x10] ;  /* 0xfffff0040e117981 */ /* 0x000f28000c1e1900 */
[----:B------:R-:W5:Y:S04]  /*02f0*/  LDG.E R19, desc[UR4][R8.64+-0x8] ;  /* 0xfffff80408137981 */ /* 0x000f68000c1e1900 */
[----:B------:R-:W5:Y:S01]  /*0300*/  LDG.E R18, desc[UR4][R8.64+-0x4] ;  /* 0xfffffc0408127981 */ /* 0x000f62000c1e1900 */
[----:B--2---:R-:W-:-:S06]  /*0310*/  IMAD.WIDE R24, R25, 0x4, R6 ;  /* 0x0000000419187825 */ /* 0x004fcc00078e0206 */
[----:B------:R-:W4:Y:S01]  /*0320*/  LDG.E R24, desc[UR4][R24.64] ;  /* 0x0000000418187981 */ /* 0x000f22000c1e1900 */
[----:B---3--:R-:W-:-:S06]  /*0330*/  IMAD.WIDE R26, R27, 0x4, R6 ;  /* 0x000000041b1a7825 */ /* 0x008fcc00078e0206 */
[----:B------:R-:W2:Y:S04]  /*0340*/  LDG.E R26, desc[UR4][R26.64] ;  /* 0x000000041a1a7981 */ /* 0x000ea8000c1e1900 */
[----:B------:R-:W3:Y:S04]  /*0350*/  LDG.E R25, desc[UR4][R8.64] ;  /* 0x0000000408197981 */ /* 0x000ee8000c1e1900 */
[----:B------:R-:W3:Y:S01]  /*0360*/  LDG.E R27, desc[UR4][R8.64+0xc] ;  /* 0x00000c04081b7981 */ /* 0x000ee2000c1e1900 */
[----:B----4-:R-:W-:-:S03]  /*0370*/  IMAD R17, R17, R24, R16 ;  /* 0x0000001811117224 */ /* 0x010fc600078e0210 */
[----:B------:R-:W2:Y:S04]  /*0380*/  LDG.E R16, desc[UR4][R14.64+-0xc] ;  /* 0xfffff4040e107981 */ /* 0x000ea8000c1e1900 */
[----:B------:R-:W4:Y:S01]  /*0390*/  LDG.E R24, desc[UR4][R14.64+-0x8] ;  /* 0xfffff8040e187981 */ /* 0x000f22000c1e1900 */
[----:B--2---:R-:W-:Y:S02]  /*03a0*/  IMAD R29, R16, R26, R17 ;  /* 0x0000001a101d7224 */ /* 0x004fe400078e0211 */
[----:B-----5:R-:W-:-:S04]  /*03b0*/  IMAD.WIDE R16, R19, 0x4, R6 ;  /* 0x0000000413107825 */ /* 0x020fc800078e0206 */
[----:B------:R-:W-:Y:S02]  /*03c0*/  IMAD.WIDE R18, R18, 0x4, R6 ;  /* 0x0000000412127825 */ /* 0x000fe400078e0206 */
[----:B------:R-:W4:Y:S04]  /*03d0*/  LDG.E R16, desc[UR4][R16.64] ;  /* 0x0000000410107981 */ /* 0x000f28000c1e1900 */
[----:B------:R-:W2:Y:S04]  /*03e0*/  LDG.E R18, desc[UR4][R18.64] ;  /* 0x0000000412127981 */ /* 0x000ea8000c1e1900 */
[----:B------:R-:W2:Y:S04]  /*03f0*/  LDG.E R17, desc[UR4][R14.64+-0x4] ;  /* 0xfffffc040e117981 */ /* 0x000ea8000c1e1900 */
[----:B------:R-:W5:Y:S01]  /*0400*/  LDG.E R19, desc[UR4][R8.64+0x8] ;  /* 0x0000080408137981 */ /* 0x000f62000c1e1900 */
[----:B----4-:R-:W-:-:S02]  /*0410*/  IMAD R26, R24, R16, R29 ;  /* 0x00000010181a7224 */ /* 0x010fc400078e021d */
[----:B---3--:R-:W-:Y:S01]  /*0420*/  IMAD.WIDE R24, R25, 0x4, R6 ;  /* 0x0000000419187825 */ /* 0x008fe200078e0206 */
[----:B------:R-:W3:Y:S05]  /*0430*/  LDG.E R29, desc[UR4][R14.64] ;  /* 0x000000040e1d7981 */ /* 0x000eea000c1e1900 */
[----:B------:R-:W3:Y:S01]  /*0440*/  LDG.E R24, desc[UR4][R24.64] ;  /* 0x0000000418187981 */ /* 0x000ee2000c1e1900 */
[----:B--2---:R-:W-:-:S03]  /*0450*/  IMAD R26, R17, R18, R26 ;  /* 0x00000012111a7224 */ /* 0x004fc600078e021a */
[----:B------:R-:W2:Y:S01]  /*0460*/  LDG.E R17, desc[UR4][R8.64+0x4] ;  /* 0x0000040408117981 */ /* 0x000ea2000c1e1900 */
[----:B-----5:R-:W-:-:S03]  /*0470*/  IMAD.WIDE R18, R19, 0x4, R6 ;  /* 0x0000000413127825 */ /* 0x020fc600078e0206 */
[----:B------:R-:W4:Y:S04]  /*0480*/  LDG.E R25, desc[UR4][R14.64+0xc] ;  /* 0x00000c040e197981 */ /* 0x000f28000c1e1900 */
[----:B------:R-:W5:Y:S01]  /*0490*/  LDG.E R18, desc[UR4][R18.64] ;  /* 0x0000000412127981 */ /* 0x000f62000c1e1900 */
[----:B--2---:R-:W-:-:S04]  /*04a0*/  IMAD.WIDE R16, R17, 0x4, R6 ;  /* 0x0000000411107825 */ /* 0x004fc800078e0206 */
[----:B---3--:R-:W-:Y:S02]  /*04b0*/  IMAD R29, R29, R24, R26 ;  /* 0x000000181d1d7224 */ /* 0x008fe400078e021a */
[----:B------:R-:W2:Y:S01]  /*04c0*/  LDG.E R17, desc[UR4][R16.64] ;  /* 0x0000000410117981 */ /* 0x000ea2000c1e1900 */
[----:B------:R-:W-:-:S03]  /*04d0*/  IMAD.WIDE R26, R27, 0x4, R6 ;  /* 0x000000041b1a7825 */ /* 0x000fc600078e0206 */
[----:B------:R-:W5:Y:S04]  /*04e0*/  LDG.E R24, desc[UR4][R14.64+0x8] ;  /* 0x000008040e187981 */ /* 0x000f68000c1e1900 */
[----:B------:R-:W4:Y:S04]  /*04f0*/  LDG.E R26, desc[UR4][R26.64] ;  /* 0x000000041a1a7981 */ /* 0x000f28000c1e1900 */
[----:B------:R-:W2:Y:S01]  /*0500*/  LDG.E R16, desc[UR4][R14.64+0x4] ;  /* 0x000004040e107981 */ /* 0x000ea2000c1e1900 */
[----:B------:R-:W-:-:S04]  /*0510*/  IADD3 R23, PT, PT, R23, 0x8, RZ ;  /* 0x0000000817177810 */ /* 0x000fc80007ffe0ff */
[----:B------:R-:W-:Y:S02]  /*0520*/  ISETP.NE.AND P0, PT, R23, RZ, PT ;  /* 0x000000ff1700720c */ /* 0x000fe40003f05270 */
[----:B------:R-:W-:Y:S02]  /*0530*/  IADD3 R20, PT, PT, R20, 0x8, RZ ;  /* 0x0000000814147810 */ /* 0x000fe40007ffe0ff */
[----:B------:R-:W-:Y:S01]  /*0540*/  IADD3 R21, PT, PT, R21, 0x8, RZ ;  /* 0x0000000815157810 */ /* 0x000fe20007ffe0ff */
[----:B--2---:R-:W-:-:S04]  /*0550*/  IMAD R29, R16, R17, R29 ;  /* 0x00000011101d7224 */ /* 0x004fc800078e021d */
[----:B-----5:R-:W-:-:S04]  /*0560*/  IMAD R24, R24, R18, R29 ;  /* 0x0000001218187224 */ /* 0x020fc800078e021d */
[----:B----4-:R-:W-:Y:S01]  /*0570*/  IMAD R16, R25, R26, R24 ;  /* 0x0000001a19107224 */ /* 0x010fe200078e0218 */
[----:B------:R-:W-:Y:S06]  /*0580*/  @P0 BRA `(.L_x_5) ;  /* 0xfffffffc00440947 */ /* 0x000fec000383ffff */
[----:B------:R-:W-:Y:S05]  /*0590*/  BSYNC.RECONVERGENT B2 ;  /* 0x0000000000027941 */ /* 0x000fea0003800200 */
.L_x_4:
[----:B------:R-:W-:-:S07]  /*05a0*/  IADD3 R21, PT, PT, R20, 0x1, RZ ;  /* 0x0000000114157810 */ /* 0x000fce0007ffe0ff */
.L_x_3:
[----:B------:R-:W-:Y:S05]  /*05b0*/  BSYNC.RECONVERGENT B1 ;  /* 0x0000000000017941 */ /* 0x000fea0003800200 */
.L_x_2:
[----:B------:R-:W-:-:S13]  /*05c0*/  ISETP.NE.AND P0, PT, R28, RZ, PT ;  /* 0x000000ff1c00720c */ /* 0x000fda0003f05270 */
[----:B------:R-:W-:Y:S05]  /*05d0*/  @!P0 BRA `(.L_x_1) ;  /* 0x0000000000d48947 */ /* 0x000fea0003800000 */
[----:B------:R-:W-:Y:S01]  /*05e0*/  ISETP.GE.U32.AND P0, PT, R28, 0x4, PT ;  /* 0x000000041c00780c */ /* 0x000fe20003f06070 */
[----:B------:R-:W-:Y:S01]  /*05f0*/  BSSY.RECONVERGENT B1, `(.L_x_6) ;  /* 0x000001b000017945 */ /* 0x000fe20003800200 */
[----:B------:R-:W-:-:S04]  /*0600*/  LOP3.LUT R23, R22, 0x3, RZ, 0xc0, !PT ;  /* 0x0000000316177812 */ /* 0x000fc800078ec0ff */
[----:B------:R-:W-:-:S07]  /*0610*/  ISETP.NE.AND P1, PT, R23, RZ, PT ;  /* 0x000000ff1700720c */ /* 0x000fce0003f25270 */
[----:B------:R-:W-:Y:S06]  /*0620*/  @!P0 BRA `(.L_x_7) ;  /* 0x00000000005c8947 */ /* 0x000fec0003800000 */
[----:B------:R-:W-:-:S05]  /*0630*/  IMAD.WIDE R18, R21, 0x4, R2 ;  /* 0x0000000415127825 */ /* 0x000fca00078e0202 */
[----:B------:R-:W2:Y:S04]  /*0640*/  LDG.E R25, desc[UR4][R18.64] ;  /* 0x0000000412197981 */ /* 0x000ea8000c1e1900 */
[----:B------:R-:W3:Y:S04]  /*0650*/  LDG.E R15, desc[UR4][R18.64+0x4] ;  /* 0x00000404120f7981 */ /* 0x000ee8000c1e1900 */
[----:B------:R-:W4:Y:S04]  /*0660*/  LDG.E R11, desc[UR4][R18.64+0x8] ;  /* 0x00000804120b7981 */ /* 0x000f28000c1e1900 */
[----:B------:R-:W5:Y:S01]  /*0670*/  LDG.E R13, desc[UR4][R18.64+0xc] ;  /* 0x00000c04120d7981 */ /* 0x000f62000c1e1900 */
[----:B------:R-:W-:-:S05]  /*0680*/  IMAD.WIDE R8, R21, 0x4, R4 ;  /* 0x0000000415087825 */ /* 0x000fca00078e0204 */
[----:B------:R-:W5:Y:S04]  /*0690*/  LDG.E R17, desc[UR4][R8.64] ;  /* 0x0000000408117981 */ /* 0x000f68000c1e1900 */
[----:B------:R-:W5:Y:S04]  /*06a0*/  LDG.E R20, desc[UR4][R8.64+0x4] ;  /* 0x0000040408147981 */ /* 0x000f68000c1e1900 */
[----:B------:R-:W5:Y:S04]  /*06b0*/  LDG.E R18, desc[UR4][R8.64+0x8] ;  /* 0x0000080408127981 */ /* 0x000f68000c1e1900 */
[----:B------:R-:W5:Y:S01]  /*06c0*/  LDG.E R26, desc[UR4][R8.64+0xc] ;  /* 0x00000c04081a7981 */ /* 0x000f62000c1e1900 */
[----:B--2---:R-:W-:-:S04]  /*06d0*/  IMAD.WIDE R24, R25, 0x4, R6 ;  /* 0x0000000419187825 */ /* 0x004fc800078e0206 */
[--C-:B---3--:R-:W-:Y:S02]  /*06e0*/  IMAD.WIDE R14, R15, 0x4, R6.reuse ;  /* 0x000000040f0e7825 */ /* 0x108fe400078e0206 */
[----:B------:R-:W2:Y:S02]  /*06f0*/  LDG.E R24, desc[UR4][R24.64] ;  /* 0x0000000418187981 */ /* 0x000ea4000c1e1900 */
[--C-:B----4-:R-:W-:Y:S02]  /*0700*/  IMAD.WIDE R10, R11, 0x4, R6.reuse ;  /* 0x000000040b0a7825 */ /* 0x110fe400078e0206 */
[----:B------:R-:W3:Y:S02]  /*0710*/  LDG.E R14, desc[UR4][R14.64] ;  /* 0x000000040e0e7981 */ /* 0x000ee4000c1e1900 */
[----:B-----5:R-:W-:Y:S02]  /*0720*/  IMAD.WIDE R12, R13, 0x4, R6 ;  /* 0x000000040d0c7825 */ /* 0x020fe400078e0206 */
[----:B------:R-:W4:Y:S04]  /*0730*/  LDG.E R10, desc[UR4][R10.64] ;  /* 0x000000040a0a7981 */ /* 0x000f28000c1e1900 */
[----:B------:R-:W5:Y:S01]  /*0740*/  LDG.E R12, desc[UR4][R12.64] ;  /* 0x000000040c0c7981 */ /* 0x000f62000c1e1900 */
[----:B------:R-:W-:Y:S01]  /*0750*/  IADD3 R21, PT, PT, R21, 0x4, RZ ;  /* 0x0000000415157810 */ /* 0x000fe20007ffe0ff */
[----:B--2---:R-:W-:-:S04]  /*0760*/  IMAD R17, R17, R24, R16 ;  /* 0x0000001811117224 */ /* 0x004fc800078e0210 */
[----:B---3--:R-:W-:-:S04]  /*0770*/  IMAD R17, R20, R14, R17 ;  /* 0x0000000e14117224 */ /* 0x008fc800078e0211 */
[----:B----4-:R-:W-:-:S04]  /*0780*/  IMAD R17, R18, R10, R17 ;  /* 0x0000000a12117224 */ /* 0x010fc800078e0211 */
[----:B-----5:R-:W-:-:S07]  /*0790*/  IMAD R16, R26, R12, R17 ;  /* 0x0000000c1a107224 */ /* 0x020fce00078e0211 */
.L_x_7:
[----:B------:R-:W-:Y:S05]  /*07a0*/  BSYNC.RECONVERGENT B1 ;  /* 0x0000000000017941 */ /* 0x000fea0003800200 */
.L_x_6:
[----:B------:R-:W-:Y:S05]  /*07b0*/  @!P1 BRA `(.L_x_1) ;  /* 0x00000000005c9947 */ /* 0x000fea0003800000 */
[----:B------:R-:W-:Y:S02]  /*07c0*/  ISETP.NE.AND P0, PT, R23, 0x1, PT ;  /* 0x000000011700780c */ /* 0x000fe40003f05270 */
[----:B------:R-:W-:-:S04]  /*07d0*/  LOP3.LUT R22, R22, 0x1, RZ, 0xc0, !PT ;  /* 0x0000000116167812 */ /* 0x000fc800078ec0ff */
[----:B------:R-:W-:-:S07]  /*07e0*/  ISETP.NE.U32.AND P1, PT, R22, 0x1, PT ;  /* 0x000000011600780c */ /* 0x000fce0003f25070 */
[----:B------:R-:W-:-:S04]  /*07f0*/  @P0 IMAD.WIDE R10, R21, 0x4, R2 ;  /* 0x00000004150a0825 */ /* 0x000fc800078e0202 */
[C---:B------:R-:W-:Y:S01]  /*0800*/  @P0 IMAD.WIDE R8, R21.reuse, 0x4, R4 ;  /* 0x0000000415080825 */ /* 0x040fe200078e0204 */
[----:B------:R-:W-:Y:S01]  /*0810*/  @P0 IADD3 R21, PT, PT, R21, 0x2, RZ ;  /* 0x0000000215150810 */ /* 0x000fe20007ffe0ff */
[----:B------:R-:W2:Y:S04]  /*0820*/  @P0 LDG.E R13, desc[UR4][R10.64] ;  /* 0x000000040a0d0981 */ /* 0x000ea8000c1e1900 */
[C---:B------:R-:W-:Y:S01]  /*0830*/  @!P1 IMAD.WIDE R2, R21.reuse, 0x4, R2 ;  /* 0x0000000415029825 */ /* 0x040fe200078e0202 */
[----:B------:R-:W3:Y:S04]  /*0840*/  @P0 LDG.E R15, desc[UR4][R10.64+0x4] ;  /* 0x000004040a0f0981 */ /* 0x000ee8000c1e1900 */
[----:B------:R-:W4:Y:S04]  /*0850*/  @P0 LDG.E R17, desc[UR4][R8.64] ;  /* 0x0000000408110981 */ /* 0x000f28000c1e1900 */
[----:B------:R-:W5:Y:S01]  /*0860*/  @!P1 LDG.E R3, desc[UR4][R2.64] ;  /* 0x0000000402039981 */ /* 0x000f62000c1e1900 */
[----:B------:R-:W-:-:S03]  /*0870*/  @!P1 IMAD.WIDE R4, R21, 0x4, R4 ;  /* 0x0000000415049825 */ /* 0x000fc600078e0204 */
[----:B------:R-:W4:Y:S04]  /*0880*/  @P0 LDG.E R18, desc[UR4][R8.64+0x4] ;  /* 0x0000040408120981 */ /* 0x000f28000c1e1900 */
[----:B------:R-:W4:Y:S01]  /*0890*/  @!P1 LDG.E R5, desc[UR4][R4.64] ;  /* 0x0000000404059981 */ /* 0x000f22000c1e1900 */
[----:B--2---:R-:W-:-:S04]  /*08a0*/  @P0 IMAD.WIDE R12, R13, 0x4, R6 ;  /* 0x000000040d0c0825 */ /* 0x004fc800078e0206 */
[--C-:B---3--:R-:W-:Y:S02]  /*08b0*/  @P0 IMAD.WIDE R14, R15, 0x4, R6.reuse ;  /* 0x000000040f0e0825 */ /* 0x108fe400078e0206 */
[----:B------:R-:W4:Y:S04]  /*08c0*/  @P0 LDG.E R12, desc[UR4][R12.64] ;  /* 0x000000040c0c0981 */ /* 0x000f28000c1e1900 */
[----:B------:R-:W2:Y:S01]  /*08d0*/  @P0 LDG.E R14, desc[UR4][R14.64] ;  /* 0x000000040e0e0981 */ /* 0x000ea2000c1e1900 */
[----:B-----5:R-:W-:-:S06]  /*08e0*/  @!P1 IMAD.WIDE R6, R3, 0x4, R6 ;  /* 0x0000000403069825 */ /* 0x020fcc00078e0206 */
[----:B------:R-:W3:Y:S01]  /*08f0*/  @!P1 LDG.E R6, desc[UR4][R6.64] ;  /* 0x0000000406069981 */ /* 0x000ee2000c1e1900 */
[----:B----4-:R-:W-:-:S04]  /*0900*/  @P0 IMAD R17, R17, R12, R16 ;  /* 0x0000000c11110224 */ /* 0x010fc800078e0210 */
[----:B--2---:R-:W-:-:S04]  /*0910*/  @P0 IMAD R16, R18, R14, R17 ;  /* 0x0000000e12100224 */ /* 0x004fc800078e0211 */
[----:B---3--:R-:W-:-:S07]  /*0920*/  @!P1 IMAD R16, R5, R6, R16 ;  /* 0x0000000605109224 */ /* 0x008fce00078e0210 */
.L_x_1:
[----:B------:R-:W-:Y:S05]  /*0930*/  BSYNC.RECONVERGENT B0 ;  /* 0x0000000000007941 */ /* 0x000fea0003800200 */
.L_x_0:
[----:B------:R-:W0:Y:S02]  /*0940*/  LDC.64 R2, c[0x0][0x3a0] ;  /* 0x0000e800ff027b82 */ /* 0x000e240000000a00 */
[----:B0-----:R-:W-:-:S05]  /*0950*/  IMAD.WIDE R2, R0, 0x4, R2 ;  /* 0x0000000400027825 */ /* 0x001fca00078e0202 */
[----:B------:R-:W-:Y:S01]  /*0960*/  STG.E desc[UR4][R2.64], R16 ;  /* 0x0000001002007986 */ /* 0x000fe2000c101904 */
[----:B------:R-:W-:Y:S05]  /*0970*/  EXIT ;  /* 0x000000000000794d */ /* 0x000fea0003800000 */
.L_x_8:
[----:B------:R-:W-:-:S00]  /*0980*/  BRA `(.L_x_8) ;  /* 0xfffffffc00fc7947 */ /* 0x000fc0000383ffff */
[----:B------:R-:W-:-:S00]  /*0990*/  NOP ;  /* 0x0000000000007918 */ /* 0x000fc00000000000 */
        /* <DEDUP_REMOVED lines=14> */
.L_x_41:


//--------------------- .text._Z8spmvECSRPiS_S_S_S_ --------------------------
	.section	.text._Z8spmvECSRPiS_S_S_S_,"ax",@progbits
	.align	128
        .global         _Z8spmvECSRPiS_S_S_S_
        .type           _Z8spmvECSRPiS_S_S_S_,@function
        .size           _Z8spmvECSRPiS_S_S_S_,(.L_x_42 - _Z8spmvECSRPiS_S_S_S_)
        .other          _Z8spmvECSRPiS_S_S_S_,@"STO_CUDA_ENTRY STV_DEFAULT"
_Z8spmvECSRPiS_S_S_S_:
.text._Z8spmvECSRPiS_S_S_S_:
        /* <DEDUP_REMOVED lines=9> */
[----:B------:R-:W0:Y:S02]  /*0090*/  LDC.64 R2, c[0x0][0x380] ;  /* 0x0000e000ff027b82 */ /* 0x000e240000000a00 */
[----:B0-----:R-:W-:-:S05]  /*00a0*/  IMAD.WIDE R2, R0, 0x4, R2 ;  /* 0x0000000400027825 */ /* 0x001fca00078e0202 */
[----:B------:R-:W2:Y:S04]  /*00b0*/  LDG.E R13, desc[UR6][R2.64] ;  /* 0x00000006020d7981 */ /* 0x000ea8000c1e1900 */
[----:B------:R0:W5:Y:S01]  /*00c0*/  LDG.E R12, desc[UR6][R2.64+0x4] ;  /* 0x00000406020c7981 */ /* 0x000162000c1e1900 */
[----:B------:R-:W-:Y:S01]  /*00d0*/  BSSY.RECONVERGENT B0, `(.L_x_11) ;  /* 0x0000065000007945 */ /* 0x000fe20003800200 */
[----:B------:R-:W-:Y:S01]  /*00e0*/  IMAD.MOV.U32 R4, RZ, RZ, RZ ;  /* 0x000000ffff047224 */ /* 0x000fe200078e00ff */
[----:B--2---:R-:W-:-:S13]  /*00f0*/  ISETP.GE.AND P0, PT, R13, RZ, PT ;  /* 0x000000ff0d00720c */ /* 0x004fda0003f06270 */
[----:B0-----:R-:W-:Y:S05]  /*0100*/  @!P0 BRA `(.L_x_12) ;  /* 0x0000000400848947 */ /* 0x001fea0003800000 */
[C---:B------:R-:W-:Y:S01]  /*0110*/  ISETP.GE.U32.AND P1, PT, R13.reuse, 0xf, PT ;  /* 0x0000000f0d00780c */ /* 0x040fe20003f26070 */
[----:B------:R-:W-:Y:S01]  /*0120*/  VIADD R6, R13, 0x1 ;  /* 0x000000010d067836 */ /* 0x000fe20000000000 */
[----:B------:R-:W-:Y:S01]  /*0130*/  BSSY.RECONVERGENT B2, `(.L_x_13) ;  /* 0x000002b000027945 */ /* 0x000fe20003800200 */
[----:B------:R-:W-:-:S03]  /*0140*/  CS2R R4, SRZ ;  /* 0x0000000000047805 */ /* 0x000fc6000001ff00 */
[----:B------:R-:W-:-:S04]  /*0150*/  LOP3.LUT R26, R6, 0xf, RZ, 0xc0, !PT ;  /* 0x0000000f061a7812 */ /* 0x000fc800078ec0ff */
[----:B------:R-:W-:-:S03]  /*0160*/  ISETP.NE.AND P0, PT, R26, RZ, PT ;  /* 0x000000ff1a00720c */ /* 0x000fc60003f05270 */
[----:B------:R-:W-:Y:S10]  /*0170*/  @!P1 BRA `(.L_x_14) ;  /* 0x0000000000989947 */ /* 0x000ff40003800000 */
[----:B------:R-:W0:Y:S01]  /*0180*/  LDCU.64 UR4, c[0x0][0x388] ;  /* 0x00007100ff0477ac */ /* 0x000e220008000a00 */
[----:B------:R-:W-:Y:S01]  /*0190*/  LOP3.LUT R5, R6, 0xfffffff0, RZ, 0xc0, !PT ;  /* 0xfffffff006057812 */ /* 0x000fe200078ec0ff */
[----:B------:R-:W-:-:S04]  /*01a0*/  HFMA2 R4, -RZ, RZ, 0, 0 ;  /* 0x00000000ff047431 */ /* 0x000fc800000001ff */
[----:B------:R-:W-:Y:S01]  /*01b0*/  IMAD.MOV R7, RZ, RZ, -R5 ;  /* 0x000000ffff077224 */ /* 0x000fe200078e0a05 */
[----:B0-----:R-:W-:-:S04]  /*01c0*/  UIADD3 UR4, UP0, UPT, UR4, 0x20, URZ ;  /* 0x0000002004047890 */ /* 0x001fc8000ff1e0ff */
[----:B------:R-:W-:Y:S02]  /*01d0*/  UIADD3.X UR5, UPT, UPT, URZ, UR5, URZ, UP0, !UPT ;  /* 0x00000005ff057290 */ /* 0x000fe400087fe4ff */
[----:B------:R-:W-:-:S04]  /*01e0*/  MOV R15, UR4 ;  /* 0x00000004000f7c02 */ /* 0x000fc80008000f00 */
[----:B------:R-:W-:-:S07]  /*01f0*/  IMAD.U32 R3, RZ, RZ, UR5 ;  /* 0x00000005ff037e24 */ /* 0x000fce000f8e00ff */
.L_x_15:
[----:B------:R-:W-:-:S05]  /*0200*/  MOV R2, R15 ;  /* 0x0000000f00027202 */ /* 0x000fca0000000f00 */
[----:B------:R-:W2:Y:S04]  /*0210*/  LDG.E R19, desc[UR6][R2.64+-0x20] ;  /* 0xffffe00602137981 */ /* 0x000ea8000c1e1900 */
[----:B------:R-:W2:Y:S04]  /*0220*/  LDG.E R18, desc[UR6][R2.64+-0x1c] ;  /* 0xffffe40602127981 */ /* 0x000ea8000c1e1900 */
[----:B------:R-:W3:Y:S04]  /*0230*/  LDG.E R21, desc[UR6][R2.64+-0x18] ;  /* 0xffffe80602157981 */ /* 0x000ee8000c1e1900 */
[----:B------:R-:W3:Y:S04]  /*0240*/  LDG.E R20, desc[UR6][R2.64+-0x14] ;  /* 0xffffec0602147981 */ /* 0x000ee8000c1e1900 */
[----:B------:R-:W4:Y:S04]  /*0250*/  LDG.E R23, desc[UR6][R2.64+-0x10] ;  /* 0xfffff00602177981 */ /* 0x000f28000c1e1900 */
        /* <DEDUP_REMOVED lines=10> */
[----:B------:R0:W4:Y:S01]  /*0300*/  LDG.E R9, desc[UR6][R2.64+0x1c] ;  /* 0x00001c0602097981 */ /* 0x000122000c1e1900 */
[----:B------:R-:W-:-:S05]  /*0310*/  VIADD R7, R7, 0x10 ;  /* 0x0000001007077836 */ /* 0x000fca0000000000 */
[----:B------:R-:W-:Y:S02]  /*0320*/  ISETP.NE.AND P1, PT, R7, RZ, PT ;  /* 0x000000ff0700720c */ /* 0x000fe40003f25270 */
[----:B--2---:R-:W-:-:S04]  /*0330*/  IADD3 R18, PT, PT, R18, R19, R4 ;  /* 0x0000001312127210 */ /* 0x004fc80007ffe004 */
[----:B---3--:R-:W-:-:S04]  /*0340*/  IADD3 R18, PT, PT, R20, R21, R18 ;  /* 0x0000001514127210 */ /* 0x008fc80007ffe012 */
[----:B----4-:R-:W-:-:S04]  /*0350*/  IADD3 R18, PT, PT, R22, R23, R18 ;  /* 0x0000001716127210 */ /* 0x010fc80007ffe012 */
[----:B------:R-:W-:-:S04]  /*0360*/  IADD3 R18, PT, PT, R24, R25, R18 ;  /* 0x0000001918127210 */ /* 0x000fc80007ffe012 */
[----:B------:R-:W-:-:S04]  /*0370*/  IADD3 R16, PT, PT, R16, R17, R18 ;  /* 0x0000001110107210 */ /* 0x000fc80007ffe012 */
[----:B------:R-:W-:Y:S02]  /*0380*/  IADD3 R14, PT, PT, R14, R15, R16 ;  /* 0x0000000f0e0e7210 */ /* 0x000fe40007ffe010 */
[----:B------:R-:W-:-:S04]  /*0390*/  IADD3 R15, P2, PT, R2, 0x40, RZ ;  /* 0x00000040020f7810 */ /* 0x000fc80007f5e0ff */
[----:B0-----:R-:W-:Y:S02]  /*03a0*/  IADD3.X R3, PT, PT, RZ, R3, RZ, P2, !PT ;  /* 0x00000003ff037210 */ /* 0x001fe400017fe4ff */
[----:B------:R-:W-:-:S04]  /*03b0*/  IADD3 R8, PT, PT, R11, R8, R14 ;  /* 0x000000080b087210 */ /* 0x000fc80007ffe00e */
[----:B------:R-:W-:Y:S01]  /*03c0*/  IADD3 R4, PT, PT, R9, R10, R8 ;  /* 0x0000000a09047210 */ /* 0x000fe20007ffe008 */
[----:B------:R-:W-:Y:S06]  /*03d0*/  @P1 BRA `(.L_x_15) ;  /* 0xfffffffc00881947 */ /* 0x000fec000383ffff */
.L_x_14:
[----:B------:R-:W-:Y:S05]  /*03e0*/  BSYNC.RECONVERGENT B2 ;  /* 0x0000000000027941 */ /* 0x000fea0003800200 */
.L_x_13:
[----:B------:R-:W-:Y:S05]  /*03f0*/  @!P0 BRA `(.L_x_12) ;  /* 0x0000000000c88947 */ /* 0x000fea0003800000 */
[----:B------:R-:W-:Y:S01]  /*0400*/  ISETP.GE.U32.AND P0, PT, R26, 0x8, PT ;  /* 0x000000081a00780c */ /* 0x000fe20003f06070 */
[----:B------:R-:W-:Y:S01]  /*0410*/  BSSY.RECONVERGENT B2, `(.L_x_16) ;  /* 0x0000013000027945 */ /* 0x000fe20003800200 */
[----:B------:R-:W-:-:S04]  /*0420*/  LOP3.LUT R17, R6, 0x7, RZ, 0xc0, !PT ;  /* 0x0000000706117812 */ /* 0x000fc800078ec0ff */
[----:B------:R-:W-:-:S07]  /*0430*/  ISETP.NE.AND P1, PT, R17, RZ, PT ;  /* 0x000000ff1100720c */ /* 0x000fce0003f25270 */
[----:B------:R-:W-:Y:S06]  /*0440*/  @!P0 BRA `(.L_x_17) ;  /* 0x00000000003c8947 */ /* 0x000fec0003800000 */
[----:B------:R-:W0:Y:S02]  /*0450*/  LDC.64 R2, c[0x0][0x388] ;  /* 0x0000e200ff027b82 */ /* 0x000e240000000a00 */
[----:B0-----:R-:W-:-:S05]  /*0460*/  IMAD.WIDE.U32 R2, R5, 0x4, R2 ;  /* 0x0000000405027825 */ /* 0x001fca00078e0002 */
[----:B------:R-:W2:Y:S04]  /*0470*/  LDG.E R7, desc[UR6][R2.64] ;  /* 0x0000000602077981 */ /* 0x000ea8000c1e1900 */
[----:B------:R-:W2:Y:S04]  /*0480*/  LDG.E R8, desc[UR6][R2.64+0x4] ;  /* 0x0000040602087981 */ /* 0x000ea8000c1e1900 */
[----:B------:R-:W3:Y:S04]  /*0490*/  LDG.E R10, desc[UR6][R2.64+0x8] ;  /* 0x00000806020a7981 */ /* 0x000ee8000c1e1900 */
[----:B------:R-:W3:Y:S04]  /*04a0*/  LDG.E R9, desc[UR6][R2.64+0xc] ;  /* 0x00000c0602097981 */ /* 0x000ee8000c1e1900 */
[----:B------:R-:W4:Y:S04]  /*04b0*/  LDG.E R14, desc[UR6][R2.64+0x10] ;  /* 0x00001006020e7981 */ /* 0x000f28000c1e1900 */
[----:B------:R-:W4:Y:S04]  /*04c0*/  LDG.E R11, desc[UR6][R2.64+0x14] ;  /* 0x00001406020b7981 */ /* 0x000f28000c1e1900 */
[----:B------:R-:W4:Y:S04]  /*04d0*/  LDG.E R16, desc[UR6][R2.64+0x18] ;  /* 0x0000180602107981 */ /* 0x000f28000c1e1900 */
[----:B------:R-:W4:Y:S01]  /*04e0*/  LDG.E R15, desc[UR6][R2.64+0x1c] ;  /* 0x00001c06020f7981 */ /* 0x000f22000c1e1900 */
[----:B------:R-:W-:Y:S01]  /*04f0*/  VIADD R5, R5, 0x8 ;  /* 0x0000000805057836 */ /* 0x000fe20000000000 */
[----:B--2---:R-:W-:-:S04]  /*0500*/  IADD3 R7, PT, PT, R8, R7, R4 ;  /* 0x0000000708077210 */ /* 0x004fc80007ffe004 */
[----:B---3--:R-:W-:-:S04]  /*0510*/  IADD3 R7, PT, PT, R9, R10, R7 ;  /* 0x0000000a09077210 */ /* 0x008fc80007ffe007 */
[----:B----4-:R-:W-:-:S04]  /*0520*/  IADD3 R7, PT, PT, R11, R14, R7 ;  /* 0x0000000e0b077210 */ /* 0x010fc80007ffe007 */
[----:B------:R-:W-:-:S07]  /*0530*/  IADD3 R4, PT, PT, R15, R16, R7 ;  /* 0x000000100f047210 */ /* 0x000fce0007ffe007 */
.L_x_17:
[----:B------:R-:W-:Y:S05]  /*0540*/  BSYNC.RECONVERGENT B2 ;  /* 0x0000000000027941 */ /* 0x000fea0003800200 */
.L_x_16:
        /* <DEDUP_REMOVED lines=11> */
[----:B------:R-:W3:Y:S01]  /*0600*/  LDG.E R10, desc[UR6][R2.64+0xc] ;  /* 0x00000c06020a7981 */ /* 0x000ee2000c1e1900 */
[----:B------:R-:W-:-:S02]  /*0610*/  IADD3 R5, PT, PT, R5, 0x4, RZ ;  /* 0x0000000405057810 */ /* 0x000fc40007ffe0ff */
[----:B--2---:R-:W-:-:S04]  /*0620*/  IADD3 R4, PT, PT, R8, R7, R4 ;  /* 0x0000000708047210 */ /* 0x004fc80007ffe004 */
[----:B---3--:R-:W-:-:S07]  /*0630*/  IADD3 R4, PT, PT, R10, R9, R4 ;  /* 0x000000090a047210 */ /* 0x008fce0007ffe004 */
.L_x_19:
[----:B------:R-:W-:Y:S05]  /*0640*/  BSYNC.RECONVERGENT B2 ;  /* 0x0000000000027941 */ /* 0x000fea0003800200 */
.L_x_18:
[----:B------:R-:W-:Y:S05]  /*0650*/  @!P1 BRA `(.L_x_12) ;  /* 0x0000000000309947 */ /* 0x000fea0003800000 */
[----:B------:R-:W0:Y:S02]  /*0660*/  LDC.64 R2, c[0x0][0x388] ;  /* 0x0000e200ff027b82 */ /* 0x000e240000000a00 */
[----:B0-----:R-:W-:-:S04]  /*0670*/  IMAD.WIDE.U32 R2, R5, 0x4, R2 ;  /* 0x0000000405027825 */ /* 0x001fc800078e0002 */
[----:B------:R-:W-:Y:S01]  /*0680*/  IMAD.MOV R5, RZ, RZ, -R6 ;  /* 0x000000ffff057224 */ /* 0x000fe200078e0a06 */
[----:B------:R-:W-:-:S07]  /*0690*/  MOV R7, R3 ;  /* 0x0000000300077202 */ /* 0x000fce0000000f00 */
.L_x_20:
[----:B------:R-:W-:-:S06]  /*06a0*/  IMAD.MOV.U32 R3, RZ, RZ, R7 ;  /* 0x000000ffff037224 */ /* 0x000fcc00078e0007 */
[----:B------:R0:W2:Y:S01]  /*06b0*/  LDG.E R3, desc[UR6][R2.64] ;  /* 0x0000000602037981 */ /* 0x0000a2000c1e1900 */
[----:B------:R-:W-:-:S04]  /*06c0*/  IADD3 R5, PT, PT, R5, 0x1, RZ ;  /* 0x0000000105057810 */ /* 0x000fc80007ffe0ff */
[----:B------:R-:W-:Y:S02]  /*06d0*/  ISETP.NE.AND P0, PT, R5, RZ, PT ;  /* 0x000000ff0500720c */ /* 0x000fe40003f05270 */
[----:B0-----:R-:W-:-:S04]  /*06e0*/  IADD3 R2, P1, PT, R2, 0x4, RZ ;  /* 0x0000000402027810 */ /* 0x001fc80007f3e0ff */
[----:B------:R-:W-:Y:S01]  /*06f0*/  IADD3.X R7, PT, PT, RZ, R7, RZ, P1, !PT ;  /* 0x00000007ff077210 */ /* 0x000fe20000ffe4ff */
[----:B--2---:R-:W-:-:S06]  /*0700*/  IMAD.IADD R4, R3, 0x1, R4 ;  /* 0x0000000103047824 */ /* 0x004fcc00078e0204 */
[----:B------:R-:W-:Y:S05]  /*0710*/  @P0 BRA `(.L_x_20) ;  /* 0xfffffffc00e00947 */ /* 0x000fea000383ffff */
.L_x_12:
[----:B------:R-:W-:Y:S05]  /*0720*/  BSYNC.RECONVERGENT B0 ;  /* 0x0000000000007941 */ /* 0x000fea0003800200 */
.L_x_11:
[----:B------:R-:W0:Y:S08]  /*0730*/  LDC.64 R2, c[0x0][0x390] ;  /* 0x0000e400ff027b82 */ /* 0x000e300000000a00 */
[----:B------:R-:W1:Y:S01]  /*0740*/  LDC.64 R8, c[0x0][0x398] ;  /* 0x0000e600ff087b82 */ /* 0x000e620000000a00 */
[----:B0-----:R-:W-:-:S06]  /*0750*/  IMAD.WIDE R6, R13, 0x4, R2 ;  /* 0x000000040d067825 */ /* 0x001fcc00078e0202 */
[----:B------:R-:W2:Y:S01]  /*0760*/  LDG.E R6, desc[UR6][R6.64] ;  /* 0x0000000606067981 */ /* 0x000ea2000c1e1900 */
[----:B-1----:R-:W-:-:S05]  /*0770*/  IMAD.WIDE R4, R4, 0x4, R8 ;  /* 0x0000000404047825 */ /* 0x002fca00078e0208 */
[----:B------:R-:W2:Y:S01]  /*0780*/  LDG.E R9, desc[UR6][R4.64] ;  /* 0x0000000604097981 */ /* 0x000ea2000c1e1900 */
[----:B------:R-:W-:-:S05]  /*0790*/  VIADD R17, R13, 0x1 ;  /* 0x000000010d117836 */ /* 0x000fca0000000000 */
[----:B-----5:R-:W-:Y:S01]  /*07a0*/  ISETP.GE.AND P0, PT, R17, R12, PT ;  /* 0x0000000c1100720c */ /* 0x020fe20003f06270 */
[----:B--2---:R-:W-:-:S12]  /*07b0*/  IMAD R14, R6, R9, RZ ;  /* 0x00000009060e7224 */ /* 0x004fd800078e02ff */
[----:B------:R-:W-:Y:S05]  /*07c0*/  @P0 BRA `(.L_x_10) ;  /* 0x0000000400f00947 */ /* 0x000fea0003800000 */
[----:B------:R-:W-:Y:S01]  /*07d0*/  IADD3 R6, PT, PT, R12, -0x2, -R13 ;  /* 0xfffffffe0c067810 */ /* 0x000fe20007ffe80d */
        /* <DEDUP_REMOVED lines=8> */
[----:B------:R-:W-:Y:S04]  /*0860*/  BSSY.RECONVERGENT B2, `(.L_x_23) ;  /* 0x0000036000027945 */ /* 0x000fe80003800200 */
[----:B------:R-:W-:Y:S02]  /*0870*/  IMAD.MOV R16, RZ, RZ, -R16 ;  /* 0x000000ffff107224 */ /* 0x000fe400078e0a10 */
[----:B------:R-:W1:Y:S01]  /*0880*/  LDC.64 R6, c[0x0][0x390] ;  /* 0x0000e400ff067b82 */ /* 0x000e620000000a00 */
[----:B0-----:R-:W-:-:S05]  /*0890*/  IADD3 R8, P1, PT, R8, 0x10, RZ ;  /* 0x0000001008087810 */ /* 0x001fca0007f3e0ff */
[----:B------:R-:W-:Y:S01]  /*08a0*/  IMAD.X R9, RZ, RZ, R9, P1 ;  /* 0x000000ffff097224 */ /* 0x000fe200008e0609 */
[----:B-1----:R-:W-:-:S04]  /*08b0*/  IADD3 R6, P0, PT, R6, 0x10, RZ ;  /* 0x0000001006067810 */ /* 0x002fc80007f1e0ff */
[----:B------:R-:W-:-:S09]  /*08c0*/  IADD3.X R7, PT, PT, RZ, R7, RZ, P0, !PT ;  /* 0x00000007ff077210 */ /* 0x000fd200007fe4ff */
.L_x_24:
[----:B------:R-:W-:-:S05]  /*08d0*/  IMAD.WIDE R18, R17, 0x4, R8 ;  /* 0x0000000411127825 */ /* 0x000fca00078e0208 */
[----:B------:R-:W2:Y:S04]  /*08e0*/  LDG.E R21, desc[UR6][R18.64+-0x10] ;  /* 0xfffff00612157981 */ /* 0x000ea8000c1e1900 */
[----:B------:R-:W3:Y:S01]  /*08f0*/  LDG.E R27, desc[UR6][R18.64+-0xc] ;  /* 0xfffff406121b7981 */ /* 0x000ee2000c1e1900 */
[----:B------:R-:W-:-:S03]  /*0900*/  IMAD.WIDE R10, R17, 0x4, R6 ;  /* 0x00000004110a7825 */ /* 0x000fc600078e0206 */
[----:B------:R-:W4:Y:S04]  /*0910*/  LDG.E R23, desc[UR6][R18.64+-0x8] ;  /* 0xfffff80612177981 */ /* 0x000f28000c1e1900 */
[----:B------:R-:W5:Y:S04]  /*0920*/  LDG.E R15, desc[UR6][R10.64+-0x10] ;  /* 0xfffff0060a0f7981 */ /* 0x000f68000c1e1900 */
[----:B------:R-:W4:Y:S04]  /*0930*/  LDG.E R22, desc[UR6][R18.64+-0x4] ;  /* 0xfffffc0612167981 */ /* 0x000f28000c1e1900 */
[----:B------:R-:W4:Y:S01]  /*0940*/  LDG.E R29, desc[UR6][R10.64+-0xc] ;  /* 0xfffff4060a1d7981 */ /* 0x000f22000c1e1900 */
[----:B--2---:R-:W-:-:S06]  /*0950*/  IMAD.WIDE R20, R21, 0x4, R4 ;  /* 0x0000000415147825 */ /* 0x004fcc00078e0204 */
[----:B------:R-:W5:Y:S01]  /*0960*/  LDG.E R20, desc[UR6][R20.64] ;  /* 0x0000000614147981 */ /* 0x000f62000c1e1900 */
[----:B---3--:R-:W-:-:S06]  /*0970*/  IMAD.WIDE R26, R27, 0x4, R4 ;  /* 0x000000041b1a7825 */ /* 0x008fcc00078e0204 */
[----:B------:R-:W2:Y:S04]  /*0980*/  LDG.E R26, desc[UR6][R26.64] ;  /* 0x000000061a1a7981 */ /* 0x000ea8000c1e1900 */
[----:B------:R-:W3:Y:S04]  /*0990*/  LDG.E R21, desc[UR6][R18.64] ;  /* 0x0000000612157981 */ /* 0x000ee8000c1e1900 */
[----:B------:R-:W3:Y:S01]  /*09a0*/  LDG.E R27, desc[UR6][R18.64+0x8] ;  /* 0x00000806121b7981 */ /* 0x000ee2000c1e1900 */
[----:B-----5:R-:W-:Y:S02]  /*09b0*/  IMAD R24, R15, R20, R14 ;  /* 0x000000140f187224 */ /* 0x020fe400078e020e */
[--C-:B----4-:R-:W-:Y:S01]  /*09c0*/  IMAD.WIDE R14, R23, 0x4, R4.reuse ;  /* 0x00000004170e7825 */ /* 0x110fe200078e0204 */
[----:B------:R-:W4:Y:S03]  /*09d0*/  LDG.E R20, desc[UR6][R10.64+-0x8] ;  /* 0xfffff8060a147981 */ /* 0x000f26000c1e1900 */
[----:B------:R-:W-:-:S02]  /*09e0*/  IMAD.WIDE R22, R22, 0x4, R4 ;  /* 0x0000000416167825 */ /* 0x000fc400078e0204 */
[----:B------:R-:W4:Y:S02]  /*09f0*/  LDG.E R14, desc[UR6][R14.64] ;  /* 0x000000060e0e7981 */ /* 0x000f24000c1e1900 */
[----:B--2---:R-:W-:Y:S02]  /*0a00*/  IMAD R28, R29, R26, R24 ;  /* 0x0000001a1d1c7224 */ /* 0x004fe400078e0218 */
[----:B------:R-:W2:Y:S04]  /*0a10*/  LDG.E R26, desc[UR6][R18.64+0x4] ;  /* 0x00000406121a7981 */ /* 0x000ea8000c1e1900 */
[----:B------:R-:W5:Y:S04]  /*0a20*/  LDG.E R23, desc[UR6][R22.64] ;  /* 0x0000000616177981 */ /* 0x000f68000c1e1900 */
[----:B------:R-:W5:Y:S04]  /*0a30*/  LDG.E R24, desc[UR6][R10.64+-0x4] ;  /* 0xfffffc060a187981 */ /* 0x000f68000c1e1900 */
[----:B------:R-:W5:Y:S01]  /*0a40*/  LDG.E R29, desc[UR6][R18.64+0xc] ;  /* 0x00000c06121d7981 */ /* 0x000f62000c1e1900 */
[----:B----4-:R-:W-:-:S02]  /*0a50*/  IMAD R28, R20, R14, R28 ;  /* 0x0000000e141c7224 */ /* 0x010fc400078e021c */
[----:B---3--:R-:W-:-:S04]  /*0a60*/  IMAD.WIDE R20, R21, 0x4, R4 ;  /* 0x0000000415147825 */ /* 0x008fc800078e0204 */
[----:B--2---:R-:W-:Y:S02]  /*0a70*/  IMAD.WIDE R14, R26, 0x4, R4 ;  /* 0x000000041a0e7825 */ /* 0x004fe400078e0204 */
[----:B------:R-:W2:Y:S04]  /*0a80*/  LDG.E R21, desc[UR6][R20.64] ;  /* 0x0000000614157981 */ /* 0x000ea8000c1e1900 */
[----:B------:R-:W2:Y:S01]  /*0a90*/  LDG.E R26, desc[UR6][R10.64] ;  /* 0x000000060a1a7981 */ /* 0x000ea2000c1e1900 */
[----:B-----5:R-:W-:Y:S02]  /*0aa0*/  IMAD R24, R24, R23, R28 ;  /* 0x0000001718187224 */ /* 0x020fe400078e021c */
[--C-:B------:R-:W-:Y:S01]  /*0ab0*/  IMAD.WIDE R22, R27, 0x4, R4.reuse ;  /* 0x000000041b167825 */ /* 0x100fe200078e0204 */
[----:B------:R-:W3:Y:S04]  /*0ac0*/  LDG.E R14, desc[UR6][R14.64] ;  /* 0x000000060e0e7981 */ /* 0x000ee8000c1e1900 */
[----:B------:R-:W3:Y:S01]  /*0ad0*/  LDG.E R27, desc[UR6][R10.64+0x4] ;  /* 0x000004060a1b7981 */ /* 0x000ee2000c1e1900 */
[----:B------:R-:W-:-:S03]  /*0ae0*/  IMAD.WIDE R18, R29, 0x4, R4 ;  /* 0x000000041d127825 */ /* 0x000fc600078e0204 */
[----:B------:R-:W4:Y:S04]  /*0af0*/  LDG.E R22, desc[UR6][R22.64] ;  /* 0x0000000616167981 */ /* 0x000f28000c1e1900 */
[----:B------:R-:W4:Y:S04]  /*0b00*/  LDG.E R28, desc[UR6][R10.64+0x8] ;  /* 0x000008060a1c7981 */ /* 0x000f28000c1e1900 */
[----:B------:R-:W5:Y:S04]  /*0b10*/  LDG.E R29, desc[UR6][R10.64+0xc] ;  /* 0x00000c060a1d7981 */ /* 0x000f68000c1e1900 */
[----:B------:R-:W5:Y:S01]  /*0b20*/  LDG.E R18, desc[UR6][R18.64] ;  /* 0x0000000612127981 */ /* 0x000f62000c1e1900 */
[----:B------:R-:W-:-:S04]  /*0b30*/  IADD3 R16, PT, PT, R16, 0x8, RZ ;  /* 0x0000000810107810 */ /* 0x000fc80007ffe0ff */
[----:B------:R-:W-:Y:S01]  /*0b40*/  ISETP.NE.AND P0, PT, R16, RZ, PT ;  /* 0x000000ff1000720c */ /* 0x000fe20003f05270 */
[----:B------:R-:W-:Y:S01]  /*0b50*/  VIADD R13, R13, 0x8 ;  /* 0x000000080d0d7836 */ /* 0x000fe20000000000 */
[----:B------:R-:W-:Y:S01]  /*0b60*/  IADD3 R17, PT, PT, R17, 0x8, RZ ;  /* 0x0000000811117810 */ /* 0x000fe20007ffe0ff */
[----:B--2---:R-:W-:-:S04]  /*0b70*/  IMAD R24, R26, R21, R24 ;  /* 0x000000151a187224 */ /* 0x004fc800078e0218 */
[----:B---3--:R-:W-:-:S04]  /*0b80*/  IMAD R27, R27, R14, R24 ;  /* 0x0000000e1b1b7224 */ /* 0x008fc800078e0218 */
[----:B----4-:R-:W-:-:S04]  /*0b90*/  IMAD R27, R28, R22, R27 ;  /* 0x000000161c1b7224 */ /* 0x010fc800078e021b */
[----:B-----5:R-:W-:Y:S01]  /*0ba0*/  IMAD R14, R29, R18, R27 ;  /* 0x000000121d0e7224 */ /* 0x020fe200078e021b */
[----:B------:R-:W-:Y:S06]  /*0bb0*/  @P0 BRA `(.L_x_24) ;  /* 0xfffffffc00440947 */ /* 0x000fec000383ffff */
[----:B------:R-:W-:Y:S05]  /*0bc0*/  BSYNC.RECONVERGENT B2 ;  /* 0x0000000000027941 */ /* 0x000fea0003800200 */
.L_x_23:
[----:B------:R-:W-:-:S07]  /*0bd0*/  VIADD R17, R13, 0x1 ;  /* 0x000000010d117836 */ /* 0x000fce0000000000 */
.L_x_22:
[----:B------:R-:W-:Y:S05]  /*0be0*/  BSYNC.RECONVERGENT B0 ;  /* 0x0000000000007941 */ /* 0x000fea0003800200 */
.L_x_21:
[----:B------:R-:W-:-:S13]  /*0bf0*/  ISETP.NE.AND P0, PT, R25, RZ, PT ;  /* 0x000000ff1900720c */ /* 0x000fda0003f05270 */
[----:B------:R-:W-:Y:S05]  /*0c00*/  @!P0 BRA `(.L_x_10) ;  /* 0x0000000000e08947 */ /* 0x000fea0003800000 */
[----:B------:R-:W-:Y:S01]  /*0c10*/  ISETP.GE.U32.AND P0, PT, R25, 0x4, PT ;  /* 0x000000041900780c */ /* 0x000fe20003f06070 */
[----:B------:R-:W-:Y:S01]  /*0c20*/  BSSY.RECONVERGENT B0, `(.L_x_25) ;  /* 0x000001c000007945 */ /* 0x000fe20003800200 */
[----:B------:R-:W-:-:S04]  /*0c30*/  LOP3.LUT R15, R12, 0x3, RZ, 0xc0, !PT ;  /* 0x000000030c0f7812 */ /* 0x000fc800078ec0ff */
[----:B------:R-:W-:-:S07]  /*0c40*/  ISETP.NE.AND P1, PT, R15, RZ, PT ;  /* 0x000000ff0f00720c */ /* 0x000fce0003f25270 */
[----:B------:R-:W-:Y:S06]  /*0c50*/  @!P0 BRA `(.L_x_26) ;  /* 0x0000000000608947 */ /* 0x000fec0003800000 */
[----:B------:R-:W0:Y:S02]  /*0c60*/  LDC.64 R20, c[0x0][0x388] ;  /* 0x0000e200ff147b82 */ /* 0x000e240000000a00 */
[----:B0-----:R-:W-:-:S05]  /*0c70*/  IMAD.WIDE R20, R17, 0x4, R20 ;  /* 0x0000000411147825 */ /* 0x001fca00078e0214 */
        /* <DEDUP_REMOVED lines=22> */
.L_x_26:
[----:B------:R-:W-:Y:S05]  /*0de0*/  BSYNC.RECONVERGENT B0 ;  /* 0x0000000000007941 */ /* 0x000fea0003800200 */
.L_x_25:
[----:B------:R-:W-:Y:S05]  /*0df0*/  @!P1 BRA `(.L_x_10) ;  /* 0x0000000000649947 */ /* 0x000fea0003800000 */
[----:B------:R-:W-:Y:S02]  /*0e00*/  ISETP.NE.AND P0, PT, R15, 0x1, PT ;  /* 0x000000010f00780c */ /* 0x000fe40003f05270 */
[----:B------:R-:W-:-:S04]  /*0e10*/  LOP3.LUT R12, R12, 0x1, RZ, 0xc0, !PT ;  /* 0x000000010c0c7812 */ /* 0x000fc800078ec0ff */
[----:B------:R-:W-:-:S07]  /*0e20*/  ISETP.NE.U32.AND P1, PT, R12, 0x1, PT ;  /* 0x000000010c00780c */ /* 0x000fce0003f25070 */
[----:B------:R-:W0:Y:S08]  /*0e30*/  @P0 LDC.64 R6, c[0x0][0x388] ;  /* 0x0000e200ff060b82 */ /* 0x000e300000000a00 */
[----:B------:R-:W1:Y:S01]  /*0e40*/  @!P1 LDC.64 R8, c[0x0][0x388] ;  /* 0x0000e200ff089b82 */ /* 0x000e620000000a00 */
[----:B0-----:R-:W-:-:S04]  /*0e50*/  @P0 IMAD.WIDE R10, R17, 0x4, R6 ;  /* 0x00000004110a0825 */ /* 0x001fc800078e0206 */
[C---:B------:R-:W-:Y:S01]  /*0e60*/  @P0 IMAD.WIDE R6, R17.reuse, 0x4, R2 ;  /* 0x0000000411060825 */ /* 0x040fe200078e0202 */
[----:B------:R-:W-:Y:S01]  /*0e70*/  @P0 IADD3 R17, PT, PT, R17, 0x2, RZ ;  /* 0x0000000211110810 */ /* 0x000fe20007ffe0ff */
[----:B------:R-:W2:Y:S04]  /*0e80*/  @P0 LDG.E R13, desc[UR6][R10.64] ;  /* 0x000000060a0d0981 */ /* 0x000ea8000c1e1900 */
[C---:B-1----:R-:W-:Y:S01]  /*0e90*/  @!P1 IMAD.WIDE R8, R17.reuse, 0x4, R8 ;  /* 0x0000000411089825 */ /* 0x042fe200078e0208 */
        /* <DEDUP_REMOVED lines=15> */
.L_x_10:
[----:B------:R-:W-:Y:S05]  /*0f90*/  BSYNC.RECONVERGENT B1 ;  /* 0x0000000000017941 */ /* 0x000fea0003800200 */
.L_x_9:
[----:B------:R-:W0:Y:S02]  /*0fa0*/  LDC.64 R2, c[0x0][0x3a0] ;  /* 0x0000e800ff027b82 */ /* 0x000e240000000a00 */
[----:B0-----:R-:W-:-:S05]  /*0fb0*/  IMAD.WIDE R2, R0, 0x4, R2 ;  /* 0x0000000400027825 */ /* 0x001fca00078e0202 */
[----:B------:R-:W-:Y:S01]  /*0fc0*/  STG.E desc[UR6][R2.64], R14 ;  /* 0x0000000e02007986 */ /* 0x000fe2000c101906 */
[----:B------:R-:W-:Y:S05]  /*0fd0*/  EXIT ;  /* 0x000000000000794d */ /* 0x000fea0003800000 */
.L_x_27:
        /* <DEDUP_REMOVED lines=10> */
.L_x_42:


//--------------------- .text._Z7spmvCSRPiS_S_S_S_ --------------------------
	.section	.text._Z7spmvCSRPiS_S_S_S_,"ax",@progbits
	.align	128
        .global         _Z7spmvCSRPiS_S_S_S_
        .type           _Z7spmvCSRPiS_S_S_S_,@function
        .size           _Z7spmvCSRPiS_S_S_S_,(.L_x_43 - _Z7spmvCSRPiS_S_S_S_)
        .other          _Z7spmvCSRPiS_S_S_S_,@"STO_CUDA_ENTRY STV_DEFAULT"
_Z7spmvCSRPiS_S_S_S_:
.text._Z7spmvCSRPiS_S_S_S_:
        /* <DEDUP_REMOVED lines=12> */
[----:B------:R-:W2:Y:S01]  /*00c0*/  LDG.E R6, desc[UR4][R2.64+0x4] ;  /* 0x0000040402067981 */ /* 0x000ea2000c1e1900 */
[----:B------:R-:W-:Y:S01]  /*00d0*/  HFMA2 R22, -RZ, RZ, 0, 0 ;  /* 0x00000000ff167431 */ /* 0x000fe200000001ff */
[----:B--2---:R-:W-:-:S13]  /*00e0*/  ISETP.GE.AND P0, PT, R4, R6, PT ;  /* 0x000000060400720c */ /* 0x004fda0003f06270 */
[----:B------:R-:W-:Y:S05]  /*00f0*/  @P0 BRA `(.L_x_29) ;  /* 0x0000000c00400947 */ /* 0x000fea0003800000 */
[----:B------:R-:W-:Y:S01]  /*0100*/  MOV R3, R4 ;  /* 0x0000000400037202 */ /* 0x000fe20000000f00 */
[----:B------:R-:W-:Y:S01]  /*0110*/  BSSY.RECONVERGENT B1, `(.L_x_30) ;  /* 0x0000068000017945 */ /* 0x000fe20003800200 */
[----:B------:R-:W-:Y:S02]  /*0120*/  MOV R22, RZ ;  /* 0x000000ff00167202 */ /* 0x000fe40000000f00 */
[CC--:B------:R-:W-:Y:S02]  /*0130*/  IADD3 R4, PT, PT, R6.reuse, -R3.reuse, RZ ;  /* 0x8000000306047210 */ /* 0x0c0fe40007ffe0ff */
[----:B------:R-:W-:Y:S02]  /*0140*/  IADD3 R6, PT, PT, -R6, R3, RZ ;  /* 0x0000000306067210 */ /* 0x000fe40007ffe1ff */
[----:B------:R-:W-:Y:S02]  /*0150*/  LOP3.LUT R5, R4, 0xf, RZ, 0xc0, !PT ;  /* 0x0000000f04057812 */ /* 0x000fe400078ec0ff */
[----:B------:R-:W-:-:S02]  /*0160*/  ISETP.GT.U32.AND P1, PT, R6, -0x10, PT ;  /* 0xfffffff00600780c */ /* 0x000fc40003f24070 */
[----:B------:R-:W-:-:S11]  /*0170*/  ISETP.NE.AND P0, PT, R5, RZ, PT ;  /* 0x000000ff0500720c */ /* 0x000fd60003f05270 */
[----:B------:R-:W-:Y:S05]  /*0180*/  @P1 BRA `(.L_x_31) ;  /* 0x0000000400801947 */ /* 0x000fea0003800000 */
[----:B------:R-:W0:Y:S01]  /*0190*/  LDC.64 R12, c[0x0][0x390] ;  /* 0x0000e400ff0c7b82 */ /* 0x000e220000000a00 */
[----:B------:R-:W-:Y:S02]  /*01a0*/  LOP3.LUT R2, R4, 0xfffffff0, RZ, 0xc0, !PT ;  /* 0xfffffff004027812 */ /* 0x000fe400078ec0ff */
[----:B------:R-:W-:Y:S02]  /*01b0*/  MOV R22, RZ ;  /* 0x000000ff00167202 */ /* 0x000fe40000000f00 */
[----:B------:R-:W-:-:S03]  /*01c0*/  IADD3 R2, PT, PT, -R2, RZ, RZ ;  /* 0x000000ff02027210 */ /* 0x000fc60007ffe1ff */
[----:B------:R-:W1:Y:S01]  /*01d0*/  LDC.64 R14, c[0x0][0x388] ;  /* 0x0000e200ff0e7b82 */ /* 0x000e620000000a00 */
[----:B0-----:R-:W-:-:S04]  /*01e0*/  IADD3 R12, P1, PT, R12, 0x20, RZ ;  /* 0x000000200c0c7810 */ /* 0x001fc80007f3e0ff */
[----:B------:R-:W-:Y:S02]  /*01f0*/  IADD3.X R13, PT, PT, RZ, R13, RZ, P1, !PT ;  /* 0x0000000dff0d7210 */ /* 0x000fe40000ffe4ff */
[----:B-1----:R-:W-:-:S04]  /*0200*/  IADD3 R14, P2, PT, R14, 0x20, RZ ;  /* 0x000000200e0e7810 */ /* 0x002fc80007f5e0ff */
[----:B------:R-:W-:-:S09]  /*0210*/  IADD3.X R15, PT, PT, RZ, R15, RZ, P2, !PT ;  /* 0x0000000fff0f7210 */ /* 0x000fd200017fe4ff */
.L_x_32:
[C---:B------:R-:W-:Y:S01]  /*0220*/  IMAD.WIDE R20, R3.reuse, 0x4, R14 ;  /* 0x0000000403147825 */ /* 0x040fe200078e020e */
[----:B------:R-:W0:Y:S04]  /*0230*/  LDC.64 R16, c[0x0][0x398] ;  /* 0x0000e600ff107b82 */ /* 0x000e280000000a00 */
[----:B------:R-:W0:Y:S04]  /*0240*/  LDG.E R19, desc[UR4][R20.64+-0x20] ;  /* 0xffffe00414137981 */ /* 0x000e28000c1e1900 */
[----:B------:R-:W2:Y:S04]  /*0250*/  LDG.E R29, desc[UR4][R20.64+-0x1c] ;  /* 0xffffe404141d7981 */ /* 0x000ea8000c1e1900 */
[----:B------:R-:W3:Y:S01]  /*0260*/  LDG.E R9, desc[UR4][R20.64+-0x18] ;  /* 0xffffe80414097981 */ /* 0x000ee2000c1e1900 */
[----:B------:R-:W-:-:S03]  /*0270*/  IMAD.WIDE R26, R3, 0x4, R12 ;  /* 0x00000004031a7825 */ /* 0x000fc600078e020c */
[----:B------:R-:W4:Y:S04]  /*0280*/  LDG.E R7, desc[UR4][R20.64+-0x14] ;  /* 0xffffec0414077981 */ /* 0x000f28000c1e1900 */
[----:B------:R-:W5:Y:S04]  /*0290*/  LDG.E R25, desc[UR4][R26.64+-0x1c] ;  /* 0xffffe4041a197981 */ /* 0x000f68000c1e1900 */
[----:B------:R-:W5:Y:S04]  /*02a0*/  LDG.E R24, desc[UR4][R20.64+-0x10] ;  /* 0xfffff00414187981 */ /* 0x000f68000c1e1900 */
[----:B------:R-:W5:Y:S04]  /*02b0*/  LDG.E R23, desc[UR4][R20.64+-0xc] ;  /* 0xfffff40414177981 */ /* 0x000f68000c1e1900 */
[----:B------:R-:W5:Y:S01]  /*02c0*/  LDG.E R11, desc[UR4][R26.64+-0x18] ;  /* 0xffffe8041a0b7981 */ /* 0x000f62000c1e1900 */
[----:B0-----:R-:W-:-:S06]  /*02d0*/  IMAD.WIDE R18, R19, 0x4, R16 ;  /* 0x0000000413127825 */ /* 0x001fcc00078e0210 */
[----:B------:R-:W5:Y:S04]  /*02e0*/  LDG.E R18, desc[UR4][R18.64] ;  /* 0x0000000412127981 */ /* 0x000f68000c1e1900 */
[----:B------:R-:W5:Y:S01]  /*02f0*/  LDG.E R19, desc[UR4][R26.64+-0x20] ;  /* 0xffffe0041a137981 */ /* 0x000f62000c1e1900 */
[----:B--2---:R-:W-:-:S05]  /*0300*/  IMAD.WIDE R28, R29, 0x4, R16 ;  /* 0x000000041d1c7825 */ /* 0x004fca00078e0210 */
[----:B------:R-:W2:Y:S01]  /*0310*/  LDG.E R10, desc[UR4][R28.64] ;  /* 0x000000041c0a7981 */ /* 0x000ea2000c1e1900 */
[----:B---3--:R-:W-:-:S06]  /*0320*/  IMAD.WIDE R8, R9, 0x4, R16 ;  /* 0x0000000409087825 */ /* 0x008fcc00078e0210 */
[----:B------:R-:W3:Y:S01]  /*0330*/  LDG.E R8, desc[UR4][R8.64] ;  /* 0x0000000408087981 */ /* 0x000ee2000c1e1900 */
[----:B----4-:R-:W-:-:S03]  /*0340*/  IMAD.WIDE R6, R7, 0x4, R16 ;  /* 0x0000000407067825 */ /* 0x010fc600078e0210 */
[----:B------:R-:W4:Y:S04]  /*0350*/  LDG.E R29, desc[UR4][R20.64+-0x8] ;  /* 0xfffff804141d7981 */ /* 0x000f28000c1e1900 */
[----:B------:R-:W4:Y:S04]  /*0360*/  LDG.E R6, desc[UR4][R6.64] ;  /* 0x0000000406067981 */ /* 0x000f28000c1e1900 */
[----:B------:R-:W4:Y:S04]  /*0370*/  LDG.E R9, desc[UR4][R20.64+-0x4] ;  /* 0xfffffc0414097981 */ /* 0x000f28000c1e1900 */
[----:B------:R-:W4:Y:S01]  /*0380*/  LDG.E R7, desc[UR4][R20.64] ;  /* 0x0000000414077981 */ /* 0x000f22000c1e1900 */
[----:B-----5:R-:W-:-:S03]  /*0390*/  IMAD R18, R19, R18, R22 ;  /* 0x0000001213127224 */ /* 0x020fc600078e0216 */
[----:B------:R-:W5:Y:S01]  /*03a0*/  LDG.E R19, desc[UR4][R26.64+-0x14] ;  /* 0xffffec041a137981 */ /* 0x000f62000c1e1900 */
[----:B--2---:R-:W-:Y:S02]  /*03b0*/  IMAD R10, R25, R10, R18 ;  /* 0x0000000a190a7224 */ /* 0x004fe400078e0212 */
[--C-:B------:R-:W-:Y:S01]  /*03c0*/  IMAD.WIDE R24, R24, 0x4, R16.reuse ;  /* 0x0000000418187825 */ /* 0x100fe200078e0210 */
[----:B------:R-:W2:Y:S05]  /*03d0*/  LDG.E R18, desc[UR4][R26.64+-0x10] ;  /* 0xfffff0041a127981 */ /* 0x000eaa000c1e1900 */
[----:B------:R-:W2:Y:S01]  /*03e0*/  LDG.E R25, desc[UR4][R24.64] ;  /* 0x0000000418197981 */ /* 0x000ea2000c1e1900 */
[----:B------:R-:W-:-:S04]  /*03f0*/  IMAD.WIDE R22, R23, 0x4, R16 ;  /* 0x0000000417167825 */ /* 0x000fc800078e0210 */
[----:B---3--:R-:W-:Y:S02]  /*0400*/  IMAD R8, R11, R8, R10 ;  /* 0x000000080b087224 */ /* 0x008fe400078e020a */
[----:B------:R-:W3:Y:S04]  /*0410*/  LDG.E R11, desc[UR4][R20.64+0x4] ;  /* 0x00000404140b7981 */ /* 0x000ee8000c1e1900 */
[----:B------:R-:W3:Y:S01]  /*0420*/  LDG.E R23, desc[UR4][R22.64] ;  /* 0x0000000416177981 */ /* 0x000ee2000c1e1900 */
[----:B----4-:R-:W-:-:S03]  /*0430*/  IMAD.WIDE R28, R29, 0x4, R16 ;  /* 0x000000041d1c7825 */ /* 0x010fc600078e0210 */
[----:B------:R-:W4:Y:S04]  /*0440*/  LDG.E R24, desc[UR4][R26.64+0x4] ;  /* 0x000004041a187981 */ /* 0x000f28000c1e1900 */
[----:B------:R-:W4:Y:S01]  /*0450*/  LDG.E R22, desc[UR4][R26.64+-0xc] ;  /* 0xfffff4041a167981 */ /* 0x000f22000c1e1900 */
[----:B-----5:R-:W-:-:S03]  /*0460*/  IMAD R6, R19, R6, R8 ;  /* 0x0000000613067224 */ /* 0x020fc600078e0208 */
[----:B------:R-:W5:Y:S01]  /*0470*/  LDG.E R19, desc[UR4][R28.64] ;  /* 0x000000041c137981 */ /* 0x000f62000c1e1900 */
[----:B------:R-:W-:-:S06]  /*0480*/  IMAD.WIDE R8, R9, 0x4, R16 ;  /* 0x0000000409087825 */ /* 0x000fcc00078e0210 */
[----:B------:R-:W5:Y:S04]  /*0490*/  LDG.E R8, desc[UR4][R8.64] ;  /* 0x0000000408087981 */ /* 0x000f68000c1e1900 */
[----:B------:R-:W5:Y:S01]  /*04a0*/  LDG.E R28, desc[UR4][R26.64+-0x8] ;  /* 0xfffff8041a1c7981 */ /* 0x000f62000c1e1900 */
[----:B--2---:R-:W-:-:S03]  /*04b0*/  IMAD R18, R18, R25, R6 ;  /* 0x0000001912127224 */ /* 0x004fc600078e0206 */
[----:B------:R-:W2:Y:S04]  /*04c0*/  LDG.E R29, desc[UR4][R20.64+0x1c] ;  /* 0x00001c04141d7981 */ /* 0x000ea8000c1e1900 */
[----:B------:R-:W2:Y:S01]  /*04d0*/  LDG.E R9, desc[UR4][R26.64+-0x4] ;  /* 0xfffffc041a097981 */ /* 0x000ea2000c1e1900 */
[----:B------:R-:W-:-:S03]  /*04e0*/  IMAD.WIDE R6, R7, 0x4, R16 ;  /* 0x0000000407067825 */ /* 0x000fc600078e0210 */
[----:B------:R-:W2:Y:S01]  /*04f0*/  LDG.E R25, desc[UR4][R20.64+0x14] ;  /* 0x0000140414197981 */ /* 0x000ea2000c1e1900 */
[----:B---3--:R-:W-:-:S03]  /*0500*/  IMAD.WIDE R10, R11, 0x4, R16 ;  /* 0x000000040b0a7825 */ /* 0x008fc600078e0210 */
[----:B------:R-:W3:Y:S01]  /*0510*/  LDG.E R6, desc[UR4][R6.64] ;  /* 0x0000000406067981 */ /* 0x000ee2000c1e1900 */
[----:B----4-:R-:W-:-:S03]  /*0520*/  IMAD R23, R22, R23, R18 ;  /* 0x0000001716177224 */ /* 0x010fc600078e0212 */
[----:B------:R-:W4:Y:S04]  /*0530*/  LDG.E R10, desc[UR4][R10.64] ;  /* 0x000000040a0a7981 */ /* 0x000f28000c1e1900 */
[----:B------:R-:W3:Y:S04]  /*0540*/  LDG.E R22, desc[UR4][R20.64+0x8] ;  /* 0x0000080414167981 */ /* 0x000ee8000c1e1900 */
[----:B------:R-:W4:Y:S04]  /*0550*/  LDG.E R7, desc[UR4][R26.64] ;  /* 0x000000041a077981 */ /* 0x000f28000c1e1900 */
[----:B------:R-:W4:Y:S04]  /*0560*/  LDG.E R18, desc[UR4][R20.64+0xc] ;  /* 0x00000c0414127981 */ /* 0x000f28000c1e1900 */
[----:B------:R-:W4:Y:S01]  /*0570*/  LDG.E R11, desc[UR4][R26.64+0x18] ;  /* 0x000018041a0b7981 */ /* 0x000f22000c1e1900 */
[----:B-----5:R-:W-:-:S03]  /*0580*/  IMAD R19, R28, R19, R23 ;  /* 0x000000131c137224 */ /* 0x020fc600078e0217 */
[----:B------:R-:W5:Y:S01]  /*0590*/  LDG.E R23, desc[UR4][R20.64+0x10] ;  /* 0x0000100414177981 */ /* 0x000f62000c1e1900 */
[----:B--2---:R-:W-:-:S03]  /*05a0*/  IMAD R8, R9, R8, R19 ;  /* 0x0000000809087224 */ /* 0x004fc600078e0213 */
[----:B------:R3:W2:Y:S04]  /*05b0*/  LDG.E R19, desc[UR4][R20.64+0x18] ;  /* 0x0000180414137981 */ /* 0x0006a8000c1e1900 */
[----:B------:R-:W2:Y:S01]  /*05c0*/  LDG.E R9, desc[UR4][R26.64+0x10] ;  /* 0x000010041a097981 */ /* 0x000ea2000c1e1900 */
[----:B---3--:R-:W-:-:S04]  /*05d0*/  IMAD.WIDE R20, R22, 0x4, R16 ;  /* 0x0000000416147825 */ /* 0x008fc800078e0210 */
[----:B----4-:R-:W-:Y:S02]  /*05e0*/  IMAD R7, R7, R6, R8 ;  /* 0x0000000607077224 */ /* 0x010fe400078e0208 */
[----:B------:R-:W3:Y:S02]  /*05f0*/  LDG.E R8, desc[UR4][R26.64+0xc] ;  /* 0x00000c041a087981 */ /* 0x000ee4000c1e1900 */
[----:B------:R-:W-:Y:S02]  /*0600*/  IMAD R6, R24, R10, R7 ;  /* 0x0000000a18067224 */ /* 0x000fe400078e0207 */
[----:B------:R-:W4:Y:S04]  /*0610*/  LDG.E R7, desc[UR4][R26.64+0x8] ;  /* 0x000008041a077981 */ /* 0x000f28000c1e1900 */
[----:B------:R-:W3:Y:S04]  /*0620*/  LDG.E R10, desc[UR4][R26.64+0x14] ;  /* 0x000014041a0a7981 */ /* 0x000ee8000c1e1900 */
[----:B------:R-:W3:Y:S01]  /*0630*/  LDG.E R26, desc[UR4][R26.64+0x1c] ;  /* 0x00001c041a1a7981 */ /* 0x000ee2000c1e1900 */
[----:B------:R-:W-:-:S06]  /*0640*/  IMAD.WIDE R24, R25, 0x4, R16 ;  /* 0x0000000419187825 */ /* 0x000fcc00078e0210 */
[----:B------:R-:W3:Y:S04]  /*0650*/  LDG.E R25, desc[UR4][R24.64] ;  /* 0x0000000418197981 */ /* 0x000ee8000c1e1900 */
[----:B------:R0:W4:Y:S02]  /*0660*/  LDG.E R27, desc[UR4][R20.64] ;  /* 0x00000004141b7981 */ /* 0x000124000c1e1900 */
[----:B0-----:R-:W-:-:S06]  /*0670*/  IMAD.WIDE R20, R18, 0x4, R16 ;  /* 0x0000000412147825 */ /* 0x001fcc00078e0210 */
[----:B------:R-:W3:Y:S01]  /*0680*/  LDG.E R21, desc[UR4][R20.64] ;  /* 0x0000000414157981 */ /* 0x000ee2000c1e1900 */
[----:B-----5:R-:W-:-:S06]  /*0690*/  IMAD.WIDE R22, R23, 0x4, R16 ;  /* 0x0000000417167825 */ /* 0x020fcc00078e0210 */
[----:B------:R-:W5:Y:S01]  /*06a0*/  LDG.E R22, desc[UR4][R22.64] ;  /* 0x0000000416167981 */ /* 0x000f62000c1e1900 */
[----:B--2---:R-:W-:-:S04]  /*06b0*/  IMAD.WIDE R18, R19, 0x4, R16 ;  /* 0x0000000413127825 */ /* 0x004fc800078e0210 */
[----:B------:R-:W-:Y:S02]  /*06c0*/  IMAD.WIDE R16, R29, 0x4, R16 ;  /* 0x000000041d107825 */ /* 0x000fe400078e0210 */
[----:B------:R-:W2:Y:S04]  /*06d0*/  LDG.E R18, desc[UR4][R18.64] ;  /* 0x0000000412127981 */ /* 0x000ea8000c1e1900 */
[----:B------:R-:W2:Y:S01]  /*06e0*/  LDG.E R16, desc[UR4][R16.64] ;  /* 0x0000000410107981 */ /* 0x000ea2000c1e1900 */
[----:B------:R-:W-:-:S04]  /*06f0*/  IADD3 R2, PT, PT, R2, 0x10, RZ ;  /* 0x0000001002027810 */ /* 0x000fc80007ffe0ff */
[----:B------:R-:W-:Y:S02]  /*0700*/  ISETP.NE.AND P1, PT, R2, RZ, PT ;  /* 0x000000ff0200720c */ /* 0x000fe40003f25270 */
[----:B------:R-:W-:Y:S01]  /*0710*/  IADD3 R3, PT, PT, R3, 0x10, RZ ;  /* 0x0000001003037810 */ /* 0x000fe20007ffe0ff */
[----:B----4-:R-:W-:-:S04]  /*0720*/  IMAD R6, R7, R27, R6 ;  /* 0x0000001b07067224 */ /* 0x010fc800078e0206 */
[----:B---3--:R-:W-:-:S04]  /*0730*/  IMAD R6, R8, R21, R6 ;  /* 0x0000001508067224 */ /* 0x008fc800078e0206 */
[----:B-----5:R-:W-:-:S04]  /*0740*/  IMAD R6, R9, R22, R6 ;  /* 0x0000001609067224 */ /* 0x020fc800078e0206 */
[----:B------:R-:W-:-:S04]  /*0750*/  IMAD R6, R10, R25, R6 ;  /* 0x000000190a067224 */ /* 0x000fc800078e0206 */
[----:B--2---:R-:W-:-:S04]  /*0760*/  IMAD R11, R11, R18, R6 ;  /* 0x000000120b0b7224 */ /* 0x004fc800078e0206 */
[----:B------:R-:W-:Y:S01]  /*0770*/  IMAD R22, R26, R16, R11 ;  /* 0x000000101a167224 */ /* 0x000fe200078e020b */
[----:B------:R-:W-:Y:S06]  /*0780*/  @P1 BRA `(.L_x_32) ;  /* 0xfffffff800a41947 */ /* 0x000fec000383ffff */
.L_x_31:
[----:B------:R-:W-:Y:S05]  /*0790*/  BSYNC.RECONVERGENT B1 ;  /* 0x0000000000017941 */ /* 0x000fea0003800200 */
.L_x_30:
[----:B------:R-:W-:Y:S05]  /*07a0*/  @!P0 BRA `(.L_x_29) ;  /* 0x0000000400948947 */ /* 0x000fea0003800000 */
[----:B------:R-:W-:Y:S01]  /*07b0*/  ISETP.GE.U32.AND P0, PT, R5, 0x8, PT ;  /* 0x000000080500780c */ /* 0x000fe20003f06070 */
[----:B------:R-:W-:Y:S01]  /*07c0*/  BSSY.RECONVERGENT B1, `(.L_x_33) ;  /* 0x0000032000017945 */ /* 0x000fe20003800200 */
[----:B------:R-:W-:-:S04]  /*07d0*/  LOP3.LUT R25, R4, 0x7, RZ, 0xc0, !PT ;  /* 0x0000000704197812 */ /* 0x000fc800078ec0ff */
[----:B------:R-:W-:-:S07]  /*07e0*/  ISETP.NE.AND P1, PT, R25, RZ, PT ;  /* 0x000000ff1900720c */ /* 0x000fce0003f25270 */
[----:B------:R-:W-:Y:S06]  /*07f0*/  @!P0 BRA `(.L_x_34) ;  /* 0x0000000000b88947 */ /* 0x000fec0003800000 */
[----:B------:R-:W0:Y:S08]  /*0800*/  LDC.64 R18, c[0x0][0x388] ;  /* 0x0000e200ff127b82 */ /* 0x000e300000000a00 */
[----:B------:R-:W1:Y:S08]  /*0810*/  LDC.64 R8, c[0x0][0x398] ;  /* 0x0000e600ff087b82 */ /* 0x000e700000000a00 */
[----:B------:R-:W2:Y:S01]  /*0820*/  LDC.64 R6, c[0x0][0x390] ;  /* 0x0000e400ff067b82 */ /* 0x000ea20000000a00 */
[----:B0-----:R-:W-:-:S05]  /*0830*/  IMAD.WIDE R18, R3, 0x4, R18 ;  /* 0x0000000403127825 */ /* 0x001fca00078e0212 */
[----:B------:R-:W1:Y:S04]  /*0840*/  LDG.E R29, desc[UR4][R18.64] ;  /* 0x00000004121d7981 */ /* 0x000e68000c1e1900 */
[----:B------:R-:W3:Y:S04]  /*0850*/  LDG.E R27, desc[UR4][R18.64+0x4] ;  /* 0x00000404121b7981 */ /* 0x000ee8000c1e1900 */
[----:B------:R-:W4:Y:S04]  /*0860*/  LDG.E R23, desc[UR4][R18.64+0x8] ;  /* 0x0000080412177981 */ /* 0x000f28000c1e1900 */
[----:B------:R-:W5:Y:S04]  /*0870*/  LDG.E R11, desc[UR4][R18.64+0xc] ;  /* 0x00000c04120b7981 */ /* 0x000f68000c1e1900 */
[----:B------:R-:W5:Y:S04]  /*0880*/  LDG.E R13, desc[UR4][R18.64+0x10] ;  /* 0x00001004120d7981 */ /* 0x000f68000c1e1900 */
[----:B------:R-:W5:Y:S04]  /*0890*/  LDG.E R15, desc[UR4][R18.64+0x14] ;  /* 0x00001404120f7981 */ /* 0x000f68000c1e1900 */
[----:B------:R-:W5:Y:S04]  /*08a0*/  LDG.E R17, desc[UR4][R18.64+0x18] ;  /* 0x0000180412117981 */ /* 0x000f68000c1e1900 */
[----:B------:R4:W5:Y:S01]  /*08b0*/  LDG.E R21, desc[UR4][R18.64+0x1c] ;  /* 0x00001c0412157981 */ /* 0x000962000c1e1900 */
[----:B--2---:R-:W-:-:S05]  /*08c0*/  IMAD.WIDE R6, R3, 0x4, R6 ;  /* 0x0000000403067825 */ /* 0x004fca00078e0206 */
[----:B------:R-:W2:Y:S04]  /*08d0*/  LDG.E R2, desc[UR4][R6.64] ;  /* 0x0000000406027981 */ /* 0x000ea8000c1e1900 */
[----:B------:R-:W2:Y:S01]  /*08e0*/  LDG.E R24, desc[UR4][R6.64+0x8] ;  /* 0x0000080406187981 */ /* 0x000ea2000c1e1900 */
[----:B-1----:R-:W-:-:S04]  /*08f0*/  IMAD.WIDE R28, R29, 0x4, R8 ;  /* 0x000000041d1c7825 */ /* 0x002fc800078e0208 */
[--C-:B---3--:R-:W-:Y:S01]  /*0900*/  IMAD.WIDE R26, R27, 0x4, R8.reuse ;  /* 0x000000041b1a7825 */ /* 0x108fe200078e0208 */
[----:B------:R-:W2:Y:S03]  /*0910*/  LDG.E R5, desc[UR4][R28.64] ;  /* 0x000000041c057981 */ /* 0x000ea6000c1e1900 */
[--C-:B----4-:R-:W-:Y:S01]  /*0920*/  IMAD.WIDE R18, R23, 0x4, R8.reuse ;  /* 0x0000000417127825 */ /* 0x110fe200078e0208 */
[----:B------:R-:W3:Y:S04]  /*0930*/  LDG.E R20, desc[UR4][R26.64] ;  /* 0x000000041a147981 */ /* 0x000ee8000c1e1900 */
[----:B------:R-:W3:Y:S01]  /*0940*/  LDG.E R23, desc[UR4][R6.64+0x4] ;  /* 0x0000040406177981 */ /* 0x000ee2000c1e1900 */
[----:B-----5:R-:W-:-:S03]  /*0950*/  IMAD.WIDE R10, R11, 0x4, R8 ;  /* 0x000000040b0a7825 */ /* 0x020fc600078e0208 */
[----:B------:R-:W4:Y:S01]  /*0960*/  LDG.E R19, desc[UR4][R18.64] ;  /* 0x0000000412137981 */ /* 0x000f22000c1e1900 */
[----:B------:R-:W-:-:S03]  /*0970*/  IMAD.WIDE R12, R13, 0x4, R8 ;  /* 0x000000040d0c7825 */ /* 0x000fc600078e0208 */
[----:B------:R-:W5:Y:S01]  /*0980*/  LDG.E R11, desc[UR4][R10.64] ;  /* 0x000000040a0b7981 */ /* 0x000f62000c1e1900 */
[----:B------:R-:W-:-:S03]  /*0990*/  IMAD.WIDE R14, R15, 0x4, R8 ;  /* 0x000000040f0e7825 */ /* 0x000fc600078e0208 */
[----:B------:R-:W5:Y:S01]  /*09a0*/  LDG.E R28, desc[UR4][R6.64+0xc] ;  /* 0x00000c04061c7981 */ /* 0x000f62000c1e1900 */
[----:B------:R-:W-:-:S03]  /*09b0*/  IMAD.WIDE R16, R17, 0x4, R8 ;  /* 0x0000000411107825 */ /* 0x000fc600078e0208 */
[----:B------:R-:W5:Y:S04]  /*09c0*/  LDG.E R12, desc[UR4][R12.64] ;  /* 0x000000040c0c7981 */ /* 0x000f68000c1e1900 */
[----:B------:R-:W5:Y:S01]  /*09d0*/  LDG.E R29, desc[UR4][R6.64+0x10] ;  /* 0x00001004061d7981 */ /* 0x000f62000c1e1900 */
[----:B------:R-:W-:-:S03]  /*09e0*/  IMAD.WIDE R8, R21, 0x4, R8 ;  /* 0x0000000415087825 */ /* 0x000fc600078e0208 */
[----:B------:R-:W5:Y:S04]  /*09f0*/  LDG.E R15, desc[UR4][R14.64] ;  /* 0x000000040e0f7981 */ /* 0x000f68000c1e1900 */
[----:B------:R-:W5:Y:S04]  /*0a00*/  LDG.E R26, desc[UR4][R6.64+0x14] ;  /* 0x00001404061a7981 */ /* 0x000f68000c1e1900 */
[----:B------:R-:W5:Y:S04]  /*0a10*/  LDG.E R16, desc[UR4][R16.64] ;  /* 0x0000000410107981 */ /* 0x000f68000c1e1900 */
[----:B------:R-:W5:Y:S04]  /*0a20*/  LDG.E R21, desc[UR4][R6.64+0x18] ;  /* 0x0000180406157981 */ /* 0x000f68000c1e1900 */
[----:B------:R-:W5:Y:S04]  /*0a30*/  LDG.E R10, desc[UR4][R6.64+0x1c] ;  /* 0x00001c04060a7981 */ /* 0x000f68000c1e1900 */
[----:B------:R-:W5:Y:S01]  /*0a40*/  LDG.E R8, desc[UR4][R8.64] ;  /* 0x0000000408087981 */ /* 0x000f62000c1e1900 */
[----:B------:R-:W-:Y:S01]  /*0a50*/  IADD3 R3, PT, PT, R3, 0x8, RZ ;  /* 0x0000000803037810 */ /* 0x000fe20007ffe0ff */
[----:B--2---:R-:W-:-:S04]  /*0a60*/  IMAD R2, R2, R5, R22 ;  /* 0x0000000502027224 */ /* 0x004fc800078e0216 */
[----:B---3--:R-:W-:-:S04]  /*0a70*/  IMAD R2, R23, R20, R2 ;  /* 0x0000001417027224 */ /* 0x008fc800078e0202 */
[----:B----4-:R-:W-:-:S04]  /*0a80*/  IMAD R2, R24, R19, R2 ;  /* 0x0000001318027224 */ /* 0x010fc800078e0202 */
[----:B-----5:R-:W-:-:S04]  /*0a90*/  IMAD R2, R28, R11, R2 ;  /* 0x0000000b1c027224 */ /* 0x020fc800078e0202 */
[----:B------:R-:W-:-:S04]  /*0aa0*/  IMAD R2, R29, R12, R2 ;  /* 0x0000000c1d027224 */ /* 0x000fc800078e0202 */
[----:B------:R-:W-:-:S04]  /*0ab0*/  IMAD R2, R26, R15, R2 ;  /* 0x0000000f1a027224 */ /* 0x000fc800078e0202 */
[----:B------:R-:W-:-:S04]  /*0ac0*/  IMAD R21, R21, R16, R2 ;  /* 0x0000001015157224 */ /* 0x000fc800078e0202 */
[----:B------:R-:W-:-:S07]  /*0ad0*/  IMAD R22, R10, R8, R21 ;  /* 0x000000080a167224 */ /* 0x000fce00078e0215 */
.L_x_34:
[----:B------:R-:W-:Y:S05]  /*0ae0*/  BSYNC.RECONVERGENT B1 ;  /* 0x0000000000017941 */ /* 0x000fea0003800200 */
.L_x_33:
[----:B------:R-:W-:Y:S05]  /*0af0*/  @!P1 BRA `(.L_x_29) ;  /* 0x0000000000c09947 */ /* 0x000fea0003800000 */
[----:B------:R-:W-:Y:S01]  /*0b00*/  ISETP.GE.U32.AND P0, PT, R25, 0x4, PT ;  /* 0x000000041900780c */ /* 0x000fe20003f06070 */
[----:B------:R-:W-:Y:S01]  /*0b10*/  BSSY.RECONVERGENT B1, `(.L_x_35) ;  /* 0x000001e000017945 */ /* 0x000fe20003800200 */
[----:B------:R-:W-:-:S04]  /*0b20*/  LOP3.LUT R4, R4, 0x3, RZ, 0xc0, !PT ;  /* 0x0000000304047812 */ /* 0x000fc800078ec0ff */
[----:B------:R-:W-:-:S07]  /*0b30*/  ISETP.NE.AND P1, PT, R4, RZ, PT ;  /* 0x000000ff0400720c */ /* 0x000fce0003f25270 */
[----:B------:R-:W-:Y:S06]  /*0b40*/  @!P0 BRA `(.L_x_36) ;  /* 0x0000000000688947 */ /* 0x000fec0003800000 */
[----:B------:R-:W0:Y:S08]  /*0b50*/  LDC.64 R6, c[0x0][0x388] ;  /* 0x0000e200ff067b82 */ /* 0x000e300000000a00 */
[----:B------:R-:W1:Y:S01]  /*0b60*/  LDC.64 R8, c[0x0][0x390] ;  /* 0x0000e400ff087b82 */ /* 0x000e620000000a00 */
[----:B0-----:R-:W-:-:S07]  /*0b70*/  IMAD.WIDE R10, R3, 0x4, R6 ;  /* 0x00000004030a7825 */ /* 0x001fce00078e0206 */
[----:B------:R-:W0:Y:S01]  /*0b80*/  LDC.64 R6, c[0x0][0x398] ;  /* 0x0000e600ff067b82 */ /* 0x000e220000000a00 */
[----:B------:R-:W0:Y:S04]  /*0b90*/  LDG.E R13, desc[UR4][R10.64] ;  /* 0x000000040a0d7981 */ /* 0x000e28000c1e1900 */
[----:B------:R-:W2:Y:S04]  /*0ba0*/  LDG.E R15, desc[UR4][R10.64+0x4] ;  /* 0x000004040a0f7981 */ /* 0x000ea8000c1e1900 */
[----:B------:R-:W3:Y:S04]  /*0bb0*/  LDG.E R17, desc[UR4][R10.64+0x8] ;  /* 0x000008040a117981 */ /* 0x000ee8000c1e1900 */
[----:B------:R-:W4:Y:S01]  /*0bc0*/  LDG.E R19, desc[UR4][R10.64+0xc] ;  /* 0x00000c040a137981 */ /* 0x000f22000c1e1900 */
[----:B-1----:R-:W-:-:S05]  /*0bd0*/  IMAD.WIDE R8, R3, 0x4, R8 ;  /* 0x0000000403087825 */ /* 0x002fca00078e0208 */
[----:B------:R-:W5:Y:S04]  /*0be0*/  LDG.E R5, desc[UR4][R8.64] ;  /* 0x0000000408057981 */ /* 0x000f68000c1e1900 */
[----:B------:R-:W5:Y:S04]  /*0bf0*/  LDG.E R2, desc[UR4][R8.64+0x4] ;  /* 0x0000040408027981 */ /* 0x000f68000c1e1900 */
[----:B------:R-:W5:Y:S01]  /*0c00*/  LDG.E R11, desc[UR4][R8.64+0x8] ;  /* 0x00000804080b7981 */ /* 0x000f62000c1e1900 */
[----:B0-----:R-:W-:-:S04]  /*0c10*/  IMAD.WIDE R12, R13, 0x4, R6 ;  /* 0x000000040d0c7825 */ /* 0x001fc800078e0206 */
[--C-:B--2---:R-:W-:Y:S02]  /*0c20*/  IMAD.WIDE R14, R15, 0x4, R6.reuse ;  /* 0x000000040f0e7825 */ /* 0x104fe400078e0206 */
[----:B------:R-:W5:Y:S02]  /*0c30*/  LDG.E R12, desc[UR4][R12.64] ;  /* 0x000000040c0c7981 */ /* 0x000f64000c1e1900 */
[--C-:B---3--:R-:W-:Y:S02]  /*0c40*/  IMAD.WIDE R16, R17, 0x4, R6.reuse ;  /* 0x0000000411107825 */ /* 0x108fe400078e0206 */
[----:B------:R-:W2:Y:S02]  /*0c50*/  LDG.E R14, desc[UR4][R14.64] ;  /* 0x000000040e0e7981 */ /* 0x000ea4000c1e1900 */
[----:B----4-:R-:W-:Y:S02]  /*0c60*/  IMAD.WIDE R6, R19, 0x4, R6 ;  /* 0x0000000413067825 */ /* 0x010fe400078e0206 */
[----:B------:R-:W3:Y:S04]  /*0c70*/  LDG.E R16, desc[UR4][R16.64] ;  /* 0x0000000410107981 */ /* 0x000ee8000c1e1900 */
[----:B------:R-:W4:Y:S04]  /*0c80*/  LDG.E R19, desc[UR4][R8.64+0xc] ;  /* 0x00000c0408137981 */ /* 0x000f28000c1e1900 */
[----:B------:R-:W4:Y:S01]  /*0c90*/  LDG.E R6, desc[UR4][R6.64] ;  /* 0x0000000406067981 */ /* 0x000f22000c1e1900 */
[----:B------:R-:W-:Y:S01]  /*0ca0*/  IADD3 R3, PT, PT, R3, 0x4, RZ ;  /* 0x0000000403037810 */ /* 0x000fe20007ffe0ff */
[----:B-----5:R-:W-:-:S04]  /*0cb0*/  IMAD R5, R5, R12, R22 ;  /* 0x0000000c05057224 */ /* 0x020fc800078e0216 */
[----:B--2---:R-:W-:-:S04]  /*0cc0*/  IMAD R2, R2, R14, R5 ;  /* 0x0000000e02027224 */ /* 0x004fc800078e0205 */
[----:B---3--:R-:W-:-:S04]  /*0cd0*/  IMAD R2, R11, R16, R2 ;  /* 0x000000100b027224 */ /* 0x008fc800078e0202 */
[----:B----4-:R-:W-:-:S07]  /*0ce0*/  IMAD R22, R19, R6, R2 ;  /* 0x0000000613167224 */ /* 0x010fce00078e0202 */
.L_x_36:
[----:B------:R-:W-:Y:S05]  /*0cf0*/  BSYNC.RECONVERGENT B1 ;  /* 0x0000000000017941 */ /* 0x000fea0003800200 */
.L_x_35:
[----:B------:R-:W-:Y:S05]  /*0d00*/  @!P1 BRA `(.L_x_29) ;  /* 0x00000000003c9947 */ /* 0x000fea0003800000 */
[----:B------:R-:W0:Y:S01]  /*0d10*/  LDC.64 R10, c[0x0][0x388] ;  /* 0x0000e200ff0a7b82 */ /* 0x000e220000000a00 */
[----:B------:R-:W-:-:S07]  /*0d20*/  IADD3 R2, PT, PT, -R4, RZ, RZ ;  /* 0x000000ff04027210 */ /* 0x000fce0007ffe1ff */
[----:B------:R-:W1:Y:S08]  /*0d30*/  LDC.64 R12, c[0x0][0x390] ;  /* 0x0000e400ff0c7b82 */ /* 0x000e700000000a00 */
[----:B------:R-:W2:Y:S02]  /*0d40*/  LDC.64 R14, c[0x0][0x398] ;  /* 0x0000e600ff0e7b82 */ /* 0x000ea40000000a00 */
.L_x_37:
[----:B0-----:R-:W-:-:S06]  /*0d50*/  IMAD.WIDE R4, R3, 0x4, R10 ;  /* 0x0000000403047825 */ /* 0x001fcc00078e020a */
[----:B------:R-:W2:Y:S01]  /*0d60*/  LDG.E R5, desc[UR4][R4.64] ;  /* 0x0000000404057981 */ /* 0x000ea2000c1e1900 */
[----:B-1----:R-:W-:-:S06]  /*0d70*/  IMAD.WIDE R6, R3, 0x4, R12 ;  /* 0x0000000403067825 */ /* 0x002fcc00078e020c */
[----:B------:R-:W3:Y:S01]  /*0d80*/  LDG.E R7, desc[UR4][R6.64] ;  /* 0x0000000406077981 */ /* 0x000ee2000c1e1900 */
[----:B------:R-:W-:Y:S01]  /*0d90*/  IADD3 R2, PT, PT, R2, 0x1, RZ ;  /* 0x0000000102027810 */ /* 0x000fe20007ffe0ff */
[----:B--2---:R-:W-:-:S06]  /*0da0*/  IMAD.WIDE R8, R5, 0x4, R14 ;  /* 0x0000000405087825 */ /* 0x004fcc00078e020e */
[----:B------:R-:W3:Y:S01]  /*0db0*/  LDG.E R8, desc[UR4][R8.64] ;  /* 0x0000000408087981 */ /* 0x000ee2000c1e1900 */
[----:B------:R-:W-:Y:S02]  /*0dc0*/  ISETP.NE.AND P0, PT, R2, RZ, PT ;  /* 0x000000ff0200720c */ /* 0x000fe40003f05270 */
[----:B------:R-:W-:Y:S01]  /*0dd0*/  IADD3 R3, PT, PT, R3, 0x1, RZ ;  /* 0x0000000103037810 */ /* 0x000fe20007ffe0ff */
[----:B---3--:R-:W-:-:S10]  /*0de0*/  IMAD R22, R7, R8, R22 ;  /* 0x0000000807167224 */ /* 0x008fd400078e0216 */
[----:B------:R-:W-:Y:S05]  /*0df0*/  @P0 BRA `(.L_x_37) ;  /* 0xfffffffc00d40947 */ /* 0x000fea000383ffff */
.L_x_29:
[----:B------:R-:W-:Y:S05]  /*0e00*/  BSYNC.RECONVERGENT B0 ;  /* 0x0000000000007941 */ /* 0x000fea0003800200 */
.L_x_28:
[----:B------:R-:W0:Y:S02]  /*0e10*/  LDC.64 R2, c[0x0][0x3a0] ;  /* 0x0000e800ff027b82 */ /* 0x000e240000000a00 */
[----:B0-----:R-:W-:-:S05]  /*0e20*/  IMAD.WIDE R2, R0, 0x4, R2 ;  /* 0x0000000400027825 */ /* 0x001fca00078e0202 */
[----:B------:R-:W-:Y:S01]  /*0e30*/  STG.E desc[UR4][R2.64], R22 ;  /* 0x0000001602007986 */ /* 0x000fe2000c101904 */
[----:B------:R-:W-:Y:S05]  /*0e40*/  EXIT ;  /* 0x000000000000794d */ /* 0x000fea0003800000 */
.L_x_38:
        /* <DEDUP_REMOVED lines=11> */
.L_x_43:


//--------------------- .text._Z10spmvNormalPiS_S_ --------------------------
	.section	.text._Z10spmvNormalPiS_S_,"ax",@progbits
	.align	128
        .global         _Z10spmvNormalPiS_S_
        .type           _Z10spmvNormalPiS_S_,@function
        .size           _Z10spmvNormalPiS_S_,(.L_x_44 - _Z10spmvNormalPiS_S_)
        .other          _Z10spmvNormalPiS_S_,@"STO_CUDA_ENTRY STV_DEFAULT"
_Z10spmvNormalPiS_S_:
.text._Z10spmvNormalPiS_S_:
[----:B------:R-:W-:Y:S01]  /*0000*/  LDC R1, c[0x0][0x37c] ;  /* 0x0000df00ff017b82 */ /* 0x000fe20000000800 */
[----:B------:R-:W0:Y:S07]  /*0010*/  S2R R3, SR_TID.X ;  /* 0x0000000000037919 */ /* 0x000e2e0000002100 */
[----:B------:R-:W0:Y:S08]  /*0020*/  S2UR UR4, SR_CTAID.X ;  /* 0x00000000000479c3 */ /* 0x000e300000002500 */
[----:B------:R-:W0:Y:S02]  /*0030*/  LDC R0, c[0x0][0x360] ;  /* 0x0000d800ff007b82 */ /* 0x000e240000000800 */
[----:B0-----:R-:W-:-:S05]  /*0040*/  IMAD R0, R0, UR4, R3 ;  /* 0x0000000400007c24 */ /* 0x001fca000f8e0203 */
[----:B------:R-:W-:-:S13]  /*0050*/  ISETP.GT.AND P0, PT, R0, 0xf9, PT ;  /* 0x000000f90000780c */ /* 0x000fda0003f04270 */
[----:B------:R-:W-:Y:S05]  /*0060*/  @P0 EXIT ;  /* 0x000000000000094d */ /* 0x000fea0003800000 */
[----:B------:R-:W0:Y:S01]  /*0070*/  LDCU.128 UR8, c[0x0][0x380] ;  /* 0x00007000ff0877ac */ /* 0x000e220008000c00 */
[----:B------:R-:W-:Y:S02]  /*0080*/  HFMA2 R19, -RZ, RZ, 0, 0 ;  /* 0x00000000ff137431 */ /* 0x000fe400000001ff */
[----:B------:R-:W-:Y:S01]  /*0090*/  IMAD R11, R0, 0xfa, RZ ;  /* 0x000000fa000b7824 */ /* 0x000fe200078e02ff */
[----:B------:R-:W1:Y:S01]  /*00a0*/  LDCU.64 UR12, c[0x0][0x358] ;  /* 0x00006b00ff0c77ac */ /* 0x000e620008000a00 */
[----:B0-----:R-:W-:Y:S02]  /*00b0*/  UIADD3 UR6, UP1, UPT, UR8, 0x4, URZ ;  /* 0x0000000408067890 */ /* 0x001fe4000ff3e0ff */
[----:B------:R-:W-:Y:S02]  /*00c0*/  UIADD3 UR4, UP0, UPT, UR10, 0x4, URZ ;  /* 0x000000040a047890 */ /* 0x000fe4000ff1e0ff */
[----:B------:R-:W-:Y:S02]  /*00d0*/  UIADD3.X UR7, UPT, UPT, URZ, UR9, URZ, UP1, !UPT ;  /* 0x00000009ff077290 */ /* 0x000fe40008ffe4ff */
[----:B------:R-:W-:Y:S01]  /*00e0*/  UIADD3.X UR5, UPT, UPT, URZ, UR11, URZ, UP0, !UPT ;  /* 0x0000000bff057290 */ /* 0x000fe200087fe4ff */
[----:B------:R-:W-:-:S02]  /*00f0*/  MOV R4, UR6 ;  /* 0x0000000600047c02 */ /* 0x000fc40008000f00 */
[----:B------:R-:W-:Y:S01]  /*0100*/  MOV R2, UR4 ;  /* 0x0000000400027c02 */ /* 0x000fe20008000f00 */
[----:B------:R-:W-:Y:S01]  /*0110*/  UMOV UR4, URZ ;  /* 0x000000ff00047c82 */ /* 0x000fe20008000000 */
[----:B------:R-:W-:Y:S02]  /*0120*/  MOV R5, UR7 ;  /* 0x0000000700057c02 */ /* 0x000fe40008000f00 */
[----:B-1----:R-:W-:-:S07]  /*0130*/  MOV R3, UR5 ;  /* 0x0000000500037c02 */ /* 0x002fce0008000f00 */
.L_x_39:
[C---:B------:R-:W-:Y:S01]  /*0140*/  IMAD.WIDE R6, R11.reuse, 0x4, R4 ;  /* 0x000000040b067825 */ /* 0x040fe200078e0204 */
[----:B------:R-:W2:Y:S04]  /*0150*/  LDG.E R20, desc[UR12][R2.64+-0x4] ;  /* 0xfffffc0c02147981 */ /* 0x000ea8000c1e1900 */
[----:B------:R-:W2:Y:S01]  /*0160*/  LDG.E R26, desc[UR12][R6.64+-0x4] ;  /* 0xfffffc0c061a7981 */ /* 0x000ea2000c1e1900 */
[----:B------:R-:W-:-:S03]  /*0170*/  IADD3 R29, PT, PT, R11, 0x2, RZ ;  /* 0x000000020b1d7810 */ /* 0x000fc60007ffe0ff */
[----:B------:R-:W3:Y:S04]  /*0180*/  LDG.E R8, desc[UR12][R6.64] ;  /* 0x0000000c06087981 */ /* 0x000ee8000c1e1900 */
[----:B------:R-:W3:Y:S01]  /*0190*/  LDG.E R9, desc[UR12][R2.64] ;  /* 0x0000000c02097981 */ /* 0x000ee2000c1e1900 */
[----:B------:R-:W-:-:S03]  /*01a0*/  IMAD.WIDE R28, R29, 0x4, R4 ;  /* 0x000000041d1c7825 */ /* 0x000fc600078e0204 */
[----:B------:R-:W4:Y:S04]  /*01b0*/  LDG.E R27, desc[UR12][R2.64+0x4] ;  /* 0x0000040c021b7981 */ /* 0x000f28000c1e1900 */
[----:B------:R-:W4:Y:S01]  /*01c0*/  LDG.E R16, desc[UR12][R28.64+-0x4] ;  /* 0xfffffc0c1c107981 */ /* 0x000f22000c1e1900 */
[----:B------:R-:W-:-:S03]  /*01d0*/  IADD3 R23, PT, PT, R11, 0x4, RZ ;  /* 0x000000040b177810 */ /* 0x000fc60007ffe0ff */
[----:B------:R0:W5:Y:S04]  /*01e0*/  LDG.E R17, desc[UR12][R28.64] ;  /* 0x0000000c1c117981 */ /* 0x000168000c1e1900 */
[----:B------:R-:W5:Y:S01]  /*01f0*/  LDG.E R18, desc[UR12][R2.64+0x8] ;  /* 0x0000080c02127981 */ /* 0x000f62000c1e1900 */
[----:B------:R-:W-:-:S03]  /*0200*/  IMAD.WIDE R22, R23, 0x4, R4 ;  /* 0x0000000417167825 */ /* 0x000fc600078e0204 */
[----:B------:R-:W5:Y:S04]  /*0210*/  LDG.E R10, desc[UR12][R2.64+0xc] ;  /* 0x00000c0c020a7981 */ /* 0x000f68000c1e1900 */
[----:B------:R-:W5:Y:S01]  /*0220*/  LDG.E R13, desc[UR12][R22.64+-0x4] ;  /* 0xfffffc0c160d7981 */ /* 0x000f62000c1e1900 */
[----:B------:R-:W-:-:S03]  /*0230*/  IADD3 R25, PT, PT, R11, 0x6, RZ ;  /* 0x000000060b197810 */ /* 0x000fc60007ffe0ff */
[----:B------:R-:W5:Y:S04]  /*0240*/  LDG.E R14, desc[UR12][R22.64] ;  /* 0x0000000c160e7981 */ /* 0x000f68000c1e1900 */
[----:B------:R-:W5:Y:S01]  /*0250*/  LDG.E R15, desc[UR12][R2.64+0x10] ;  /* 0x0000100c020f7981 */ /* 0x000f62000c1e1900 */
[----:B------:R-:W-:-:S03]  /*0260*/  IMAD.WIDE R24, R25, 0x4, R4 ;  /* 0x0000000419187825 */ /* 0x000fc600078e0204 */
[----:B------:R-:W5:Y:S04]  /*0270*/  LDG.E R12, desc[UR12][R2.64+0x14] ;  /* 0x0000140c020c7981 */ /* 0x000f68000c1e1900 */
[----:B------:R-:W5:Y:S01]  /*0280*/  LDG.E R21, desc[UR12][R24.64+-0x4] ;  /* 0xfffffc0c18157981 */ /* 0x000f62000c1e1900 */
[----:B0-----:R-:W-:-:S03]  /*0290*/  IADD3 R29, PT, PT, R11, 0x8, RZ ;  /* 0x000000080b1d7810 */ /* 0x001fc60007ffe0ff */
[----:B------:R-:W5:Y:S04]  /*02a0*/  LDG.E R6, desc[UR12][R24.64] ;  /* 0x0000000c18067981 */ /* 0x000f68000c1e1900 */
[----:B------:R-:W5:Y:S01]  /*02b0*/  LDG.E R7, desc[UR12][R2.64+0x18] ;  /* 0x0000180c02077981 */ /* 0x000f62000c1e1900 */
[----:B------:R-:W-:-:S03]  /*02c0*/  IMAD.WIDE R28, R29, 0x4, R4 ;  /* 0x000000041d1c7825 */ /* 0x000fc600078e0204 */
[----:B------:R-:W5:Y:S04]  /*02d0*/  LDG.E R22, desc[UR12][R2.64+0x20] ;  /* 0x0000200c02167981 */ /* 0x000f68000c1e1900 */
[----:B------:R-:W5:Y:S04]  /*02e0*/  LDG.E R23, desc[UR12][R28.64+-0x4] ;  /* 0xfffffc0c1c177981 */ /* 0x000f68000c1e1900 */
[----:B------:R-:W5:Y:S01]  /*02f0*/  LDG.E R25, desc[UR12][R2.64+0x24] ;  /* 0x0000240c02197981 */ /* 0x000f62000c1e1900 */
[----:B--2---:R-:W-:-:S03]  /*0300*/  IMAD R26, R26, R20, R19 ;  /* 0x000000141a1a7224 */ /* 0x004fc600078e0213 */
[----:B------:R-:W2:Y:S04]  /*0310*/  LDG.E R20, desc[UR12][R2.64+0x1c] ;  /* 0x00001c0c02147981 */ /* 0x000ea8000c1e1900 */
[----:B------:R0:W2:Y:S01]  /*0320*/  LDG.E R19, desc[UR12][R28.64] ;  /* 0x0000000c1c137981 */ /* 0x0000a2000c1e1900 */
[----:B---3--:R-:W-:Y:S01]  /*0330*/  IMAD R26, R8, R9, R26 ;  /* 0x00000009081a7224 */ /* 0x008fe200078e021a */
[----:B------:R-:W-:-:S05]  /*0340*/  IADD3 R9, PT, PT, R11, 0xa, RZ ;  /* 0x0000000a0b097810 */ /* 0x000fca0007ffe0ff */
[----:B------:R-:W-:Y:S01]  /*0350*/  IMAD.WIDE R8, R9, 0x4, R4 ;  /* 0x0000000409087825 */ /* 0x000fe200078e0204 */
[----:B------:R-:W3:Y:S03]  /*0360*/  LDG.E R29, desc[UR12][R2.64+0x38] ;  /* 0x0000380c021d7981 */ /* 0x000ee6000c1e1900 */
[----:B----4-:R-:W-:Y:S01]  /*0370*/  IMAD R26, R16, R27, R26 ;  /* 0x0000001b101a7224 */ /* 0x010fe200078e021a */
[----:B------:R-:W4:Y:S01]  /*0380*/  LDG.E R24, desc[UR12][R8.64+-0x4] ;  /* 0xfffffc0c08187981 */ /* 0x000f22000c1e1900 */
[----:B------:R-:W-:Y:S02]  /*0390*/  IADD3 R27, PT, PT, R11, 0xc, RZ ;  /* 0x0000000c0b1b7810 */ /* 0x000fe40007ffe0ff */
[----:B-----5:R-:W-:Y:S01]  /*03a0*/  IMAD R18, R17, R18, R26 ;  /* 0x0000001211127224 */ /* 0x020fe200078e021a */
[----:B------:R-:W5:Y:S04]  /*03b0*/  LDG.E R16, desc[UR12][R8.64] ;  /* 0x0000000c08107981 */ /* 0x000f68000c1e1900 */
[----:B------:R-:W5:Y:S01]  /*03c0*/  LDG.E R17, desc[UR12][R2.64+0x28] ;  /* 0x0000280c02117981 */ /* 0x000f62000c1e1900 */
[----:B------:R-:W-:-:S04]  /*03d0*/  IMAD.WIDE R26, R27, 0x4, R4 ;  /* 0x000000041b1a7825 */ /* 0x000fc800078e0204 */
[----:B------:R-:W-:Y:S01]  /*03e0*/  IMAD R18, R13, R10, R18 ;  /* 0x0000000a0d127224 */ /* 0x000fe200078e0212 */
[----:B------:R-:W3:Y:S04]  /*03f0*/  LDG.E R8, desc[UR12][R26.64] ;  /* 0x0000000c1a087981 */ /* 0x000ee8000c1e1900 */
[----:B------:R-:W3:Y:S01]  /*0400*/  LDG.E R10, desc[UR12][R2.64+0x2c] ;  /* 0x00002c0c020a7981 */ /* 0x000ee2000c1e1900 */
[----:B------:R-:W-:-:S03]  /*0410*/  IMAD R18, R14, R15, R18 ;  /* 0x0000000f0e127224 */ /* 0x000fc600078e0212 */
[----:B------:R1:W3:Y:S01]  /*0420*/  LDG.E R13, desc[UR12][R26.64+-0x4] ;  /* 0xfffffc0c1a0d7981 */ /* 0x0002e2000c1e1900 */
[----:B------:R-:W-:-:S03]  /*0430*/  IADD3 R15, PT, PT, R11, 0xe, RZ ;  /* 0x0000000e0b0f7810 */ /* 0x000fc60007ffe0ff */
[----:B------:R-:W3:Y:S02]  /*0440*/  LDG.E R9, desc[UR12][R2.64+0x30] ;  /* 0x0000300c02097981 */ /* 0x000ee4000c1e1900 */
[----:B------:R-:W-:-:S04]  /*0450*/  IMAD.WIDE R14, R15, 0x4, R4 ;  /* 0x000000040f0e7825 */ /* 0x000fc800078e0204 */
[----:B0-----:R-:W-:Y:S02]  /*0460*/  IMAD R28, R21, R12, R18 ;  /* 0x0000000c151c7224 */ /* 0x001fe400078e0212 */
[----:B------:R-:W3:Y:S04]  /*0470*/  LDG.E R12, desc[UR12][R2.64+0x34] ;  /* 0x0000340c020c7981 */ /* 0x000ee8000c1e1900 */
[----:B------:R-:W3:Y:S01]  /*0480*/  LDG.E R21, desc[UR12][R14.64+-0x4] ;  /* 0xfffffc0c0e157981 */ /* 0x000ee2000c1e1900 */
[----:B------:R-:W-:Y:S01]  /*0490*/  IMAD R28, R6, R7, R28 ;  /* 0x00000007061c7224 */ /* 0x000fe200078e021c */
[----:B------:R-:W-:Y:S02]  /*04a0*/  IADD3 R7, PT, PT, R11, 0x10, RZ ;  /* 0x000000100b077810 */ /* 0x000fe40007ffe0ff */
[----:B------:R0:W3:Y:S03]  /*04b0*/  LDG.E R18, desc[UR12][R14.64] ;  /* 0x0000000c0e127981 */ /* 0x0000e6000c1e1900 */
[----:B------:R-:W-:-:S04]  /*04c0*/  IMAD.WIDE R6, R7, 0x4, R4 ;  /* 0x0000000407067825 */ /* 0x000fc800078e0204 */
[----:B--2---:R-:W-:Y:S02]  /*04d0*/  IMAD R28, R23, R20, R28 ;  /* 0x00000014171c7224 */ /* 0x004fe400078e021c */
[----:B------:R-:W2:Y:S04]  /*04e0*/  LDG.E R20, desc[UR12][R2.64+0x3c] ;  /* 0x00003c0c02147981 */ /* 0x000ea8000c1e1900 */
[----:B------:R-:W2:Y:S01]  /*04f0*/  LDG.E R23, desc[UR12][R6.64+-0x4] ;  /* 0xfffffc0c06177981 */ /* 0x000ea2000c1e1900 */
[----:B------:R-:W-:Y:S01]  /*0500*/  IMAD R19, R19, R22, R28 ;  /* 0x0000001613137224 */ /* 0x000fe200078e021c */
[----:B-1----:R-:W-:-:S05]  /*0510*/  IADD3 R27, PT, PT, R11, 0x12, RZ ;  /* 0x000000120b1b7810 */ /* 0x002fca0007ffe0ff */
[----:B0-----:R-:W-:Y:S02]  /*0520*/  IMAD.WIDE R14, R27, 0x4, R4 ;  /* 0x000000041b0e7825 */ /* 0x001fe400078e0204 */
[----:B------:R-:W2:Y:S02]  /*0530*/  LDG.E R27, desc[UR12][R2.64+0x40] ;  /* 0x0000400c021b7981 */ /* 0x000ea4000c1e1900 */
[----:B----4-:R-:W-:Y:S02]  /*0540*/  IMAD R19, R24, R25, R19 ;  /* 0x0000001918137224 */ /* 0x010fe400078e0213 */
[----:B------:R-:W4:Y:S04]  /*0550*/  LDG.E R22, desc[UR12][R14.64+-0x4] ;  /* 0xfffffc0c0e167981 */ /* 0x000f28000c1e1900 */
[----:B------:R0:W4:Y:S01]  /*0560*/  LDG.E R24, desc[UR12][R6.64] ;  /* 0x0000000c06187981 */ /* 0x000122000c1e1900 */
[----:B-----5:R-:W-:Y:S01]  /*0570*/  IMAD R16, R16, R17, R19 ;  /* 0x0000001110107224 */ /* 0x020fe200078e0213 */
[----:B------:R-:W-:-:S02]  /*0580*/  IADD3 R17, PT, PT, R11, 0x14, RZ ;  /* 0x000000140b117810 */ /* 0x000fc40007ffe0ff */
[----:B------:R-:W5:Y:S03]  /*0590*/  LDG.E R25, desc[UR12][R2.64+0x44] ;  /* 0x0000440c02197981 */ /* 0x000f66000c1e1900 */
[----:B0-----:R-:W-:Y:S01]  /*05a0*/  IMAD.WIDE R6, R17, 0x4, R4 ;  /* 0x0000000411067825 */ /* 0x001fe200078e0204 */
[----:B------:R-:W5:Y:S04]  /*05b0*/  LDG.E R14, desc[UR12][R14.64] ;  /* 0x0000000c0e0e7981 */ /* 0x000f68000c1e1900 */
[----:B------:R-:W5:Y:S01]  /*05c0*/  LDG.E R17, desc[UR12][R2.64+0x48] ;  /* 0x0000480c02117981 */ /* 0x000f62000c1e1900 */
[----:B---3--:R-:W-:-:S03]  /*05d0*/  IMAD R26, R13, R10, R16 ;  /* 0x0000000a0d1a7224 */ /* 0x008fc600078e0210 */
[----:B------:R-:W3:Y:S04]  /*05e0*/  LDG.E R19, desc[UR12][R6.64+-0x4] ;  /* 0xfffffc0c06137981 */ /* 0x000ee8000c1e1900 */
[----:B------:R-:W3:Y:S01]  /*05f0*/  LDG.E R16, desc[UR12][R2.64+0x4c] ;  /* 0x00004c0c02107981 */ /* 0x000ee2000c1e1900 */
[----:B------:R-:W-:-:S03]  /*0600*/  IADD3 R28, PT, PT, R11, 0x16, RZ ;  /* 0x000000160b1c7810 */ /* 0x000fc60007ffe0ff */
[----:B------:R0:W3:Y:S01]  /*0610*/  LDG.E R10, desc[UR12][R6.64] ;  /* 0x0000000c060a7981 */ /* 0x0000e2000c1e1900 */
[----:B------:R-:W-:-:S03]  /*0620*/  IMAD R26, R8, R9, R26 ;  /* 0x00000009081a7224 */ /* 0x000fc600078e021a */
[----:B------:R-:W3:Y:S01]  /*0630*/  LDG.E R13, desc[UR12][R2.64+0x50] ;  /* 0x0000500c020d7981 */ /* 0x000ee2000c1e1900 */
[----:B------:R-:W-:-:S04]  /*0640*/  IMAD.WIDE R8, R28, 0x4, R4 ;  /* 0x000000041c087825 */ /* 0x000fc800078e0204 */
[----:B------:R-:W-:Y:S01]  /*0650*/  IMAD R26, R21, R12, R26 ;  /* 0x0000000c151a7224 */ /* 0x000fe200078e021a */
[----:B------:R-:W3:Y:S04]  /*0660*/  LDG.E R15, desc[UR12][R8.64+-0x4] ;  /* 0xfffffc0c080f7981 */ /* 0x000ee8000c1e1900 */
[----:B------:R-:W3:Y:S01]  /*0670*/  LDG.E R12, desc[UR12][R2.64+0x54] ;  /* 0x0000540c020c7981 */ /* 0x000ee2000c1e1900 */
[----:B------:R-:W-:Y:S01]  /*0680*/  IMAD R26, R18, R29, R26 ;  /* 0x0000001d121a7224 */ /* 0x000fe200078e021a */
[----:B------:R-:W-:Y:S02]  /*0690*/  IADD3 R29, PT, PT, R11, 0x18, RZ ;  /* 0x000000180b1d7810 */ /* 0x000fe40007ffe0ff */
[----:B------:R1:W3:Y:S04]  /*06a0*/  LDG.E R21, desc[UR12][R8.64] ;  /* 0x0000000c08157981 */ /* 0x0002e8000c1e1900 */
[----:B------:R-:W3:Y:S01]  /*06b0*/  LDG.E R18, desc[UR12][R2.64+0x58] ;  /* 0x0000580c02127981 */ /* 0x000ee2000c1e1900 */
[----:B0-----:R-:W-:-:S04]  /*06c0*/  IMAD.WIDE R6, R29, 0x4, R4 ;  /* 0x000000041d067825 */ /* 0x001fc800078e0204 */
[----:B--2---:R-:W-:Y:S02]  /*06d0*/  IMAD R26, R23, R20, R26 ;  /* 0x00000014171a7224 */ /* 0x004fe400078e021a */
[----:B------:R-:W2:Y:S04]  /*06e0*/  LDG.E R20, desc[UR12][R2.64+0x5c] ;  /* 0x00005c0c02147981 */ /* 0x000ea8000c1e1900 */
[----:B------:R-:W2:Y:S01]  /*06f0*/  LDG.E R23, desc[UR12][R6.64+-0x4] ;  /* 0xfffffc0c06177981 */ /* 0x000ea2000c1e1900 */
[----:B------:R-:W-:-:S05]  /*0700*/  IADD3 R29, PT, PT, R11, 0x1a, RZ ;  /* 0x0000001a0b1d7810 */ /* 0x000fca0007ffe0ff */
[----:B-1----:R-:W-:-:S04]  /*0710*/  IMAD.WIDE R8, R29, 0x4, R4 ;  /* 0x000000041d087825 */ /* 0x002fc800078e0204 */
[----:B----4-:R-:W-:Y:S02]  /*0720*/  IMAD R26, R24, R27, R26 ;  /* 0x0000001b181a7224 */ /* 0x010fe400078e021a */
[----:B------:R0:W4:Y:S02]  /*0730*/  LDG.E R27, desc[UR12][R6.64] ;  /* 0x0000000c061b7981 */ /* 0x000124000c1e1900 */
[----:B-----5:R-:W-:Y:S02]  /*0740*/  IMAD R22, R22, R25, R26 ;  /* 0x0000001916167224 */ /* 0x020fe400078e021a */
[----:B------:R-:W4:Y:S01]  /*0750*/  LDG.E R24, desc[UR12][R2.64+0x60] ;  /* 0x0000600c02187981 */ /* 0x000f22000c1e1900 */
[----:B------:R-:W-:-:S03]  /*0760*/  IADD3 R29, PT, PT, R11, 0x1c, RZ ;  /* 0x0000001c0b1d7810 */ /* 0x000fc60007ffe0ff */
[----:B------:R-:W5:Y:S01]  /*0770*/  LDG.E R25, desc[UR12][R2.64+0x64] ;  /* 0x0000640c02197981 */ /* 0x000f62000c1e1900 */
[----:B------:R-:W-:-:S03]  /*0780*/  IMAD R17, R14, R17, R22 ;  /* 0x000000110e117224 */ /* 0x000fc600078e0216 */
[----:B------:R-:W5:Y:S01]  /*0790*/  LDG.E R14, desc[UR12][R8.64+-0x4] ;  /* 0xfffffc0c080e7981 */ /* 0x000f62000c1e1900 */
[----:B0-----:R-:W-:-:S03]  /*07a0*/  IADD3 R7, PT, PT, R11, 0x1e, RZ ;  /* 0x0000001e0b077810 */ /* 0x001fc60007ffe0ff */
[----:B------:R0:W5:Y:S01]  /*07b0*/  LDG.E R22, desc[UR12][R8.64] ;  /* 0x0000000c08167981 */ /* 0x000162000c1e1900 */
[----:B---3--:R-:W-:Y:S02]  /*07c0*/  IMAD R26, R19, R16, R17 ;  /* 0x00000010131a7224 */ /* 0x008fe400078e0211 */
[--C-:B------:R-:W-:Y:S01]  /*07d0*/  IMAD.WIDE R16, R29, 0x4, R4.reuse ;  /* 0x000000041d107825 */ /* 0x100fe200078e0204 */
[----:B------:R-:W3:Y:S03]  /*07e0*/  LDG.E R19, desc[UR12][R2.64+0x68] ;  /* 0x0000680c02137981 */ /* 0x000ee6000c1e1900 */
[----:B------:R-:W-:Y:S01]  /*07f0*/  IMAD.WIDE R6, R7, 0x4, R4 ;  /* 0x0000000407067825 */ /* 0x000fe200078e0204 */
[----:B------:R-:W3:Y:S03]  /*0800*/  LDG.E R29, desc[UR12][R2.64+0x70] ;  /* 0x0000700c021d7981 */ /* 0x000ee6000c1e1900 */
[----:B------:R-:W-:-:S02]  /*0810*/  IMAD R28, R10, R13, R26 ;  /* 0x0000000d0a1c7224 */ /* 0x000fc400078e021a */
[----:B------:R-:W3:Y:S04]  /*0820*/  LDG.E R10, desc[UR12][R2.64+0x6c] ;  /* 0x00006c0c020a7981 */ /* 0x000ee8000c1e1900 */
[----:B------:R-:W3:Y:S04]  /*0830*/  LDG.E R13, desc[UR12][R16.64+-0x4] ;  /* 0xfffffc0c100d7981 */ /* 0x000ee8000c1e1900 */
[----:B------:R1:W3:Y:S01]  /*0840*/  LDG.E R26, desc[UR12][R16.64] ;  /* 0x0000000c101a7981 */ /* 0x0002e2000c1e1900 */
[----:B0-----:R-:W-:-:S03]  /*0850*/  IMAD R8, R15, R12, R28 ;  /* 0x0000000c0f087224 */ /* 0x001fc600078e021c */
[----:B------:R-:W3:Y:S04]  /*0860*/  LDG.E R15, desc[UR12][R2.64+0x74] ;  /* 0x0000740c020f7981 */ /* 0x000ee8000c1e1900 */
[----:B------:R-:W3:Y:S01]  /*0870*/  LDG.E R12, desc[UR12][R6.64+-0x4] ;  /* 0xfffffc0c060c7981 */ /* 0x000ee2000c1e1900 */
[----:B------:R-:W-:Y:S01]  /*0880*/  IADD3 R9, PT, PT, R11, 0x20, RZ ;  /* 0x000000200b097810 */ /* 0x000fe20007ffe0ff */
[----:B------:R-:W-:Y:S02]  /*0890*/  IMAD R18, R21, R18, R8 ;  /* 0x0000001215127224 */ /* 0x000fe400078e0208 */
[----:B------:R0:W3:Y:S04]  /*08a0*/  LDG.E R28, desc[UR12][R6.64] ;  /* 0x0000000c061c7981 */ /* 0x0000e8000c1e1900 */
[----:B------:R-:W3:Y:S01]  /*08b0*/  LDG.E R21, desc[UR12][R2.64+0x78] ;  /* 0x0000780c02157981 */ /* 0x000ee2000c1e1900 */
[----:B------:R-:W-:-:S04]  /*08c0*/  IMAD.WIDE R8, R9, 0x4, R4 ;  /* 0x0000000409087825 */ /* 0x000fc800078e0204 */
[----:B--2---:R-:W-:Y:S02]  /*08d0*/  IMAD R20, R23, R20, R18 ;  /* 0x0000001417147224 */ /* 0x004fe400078e0212 */
[----:B------:R-:W2:Y:S04]  /*08e0*/  LDG.E R23, desc[UR12][R2.64+0x7c] ;  /* 0x00007c0c02177981 */ /* 0x000ea8000c1e1900 */
[----:B------:R-:W2:Y:S01]  /*08f0*/  LDG.E R18, desc[UR12][R8.64+-0x4] ;  /* 0xfffffc0c08127981 */ /* 0x000ea2000c1e1900 */
[C---:B-1----:R-:W-:Y:S02]  /*0900*/  IADD3 R17, PT, PT, R11.reuse, 0x22, RZ ;  /* 0x000000220b117810 */ /* 0x042fe40007ffe0ff */
[----:B0-----:R-:W-:-:S03]  /*0910*/  IADD3 R7, PT, PT, R11, 0x24, RZ ;  /* 0x000000240b077810 */ /* 0x001fc60007ffe0ff */
[----:B------:R-:W-:-:S04]  /*0920*/  IMAD.WIDE R16, R17, 0x4, R4 ;  /* 0x0000000411107825 */ /* 0x000fc800078e0204 */
[----:B----4-:R-:W-:Y:S02]  /*0930*/  IMAD R6, R27, R24, R20 ;  /* 0x000000181b067224 */ /* 0x010fe400078e0214 */
[----:B------:R0:W4:Y:S04]  /*0940*/  LDG.E R20, desc[UR12][R8.64] ;  /* 0x0000000c08147981 */ /* 0x000128000c1e1900 */
[----:B------:R-:W4:Y:S01]  /*0950*/  LDG.E R24, desc[UR12][R16.64+-0x4] ;  /* 0xfffffc0c10187981 */ /* 0x000f22000c1e1900 */
[----:B-----5:R-:W-:-:S03]  /*0960*/  IMAD R6, R14, R25, R6 ;  /* 0x000000190e067224 */ /* 0x020fc600078e0206 */
[----:B------:R-:W5:Y:S04]  /*0970*/  LDG.E R27, desc[UR12][R16.64] ;  /* 0x0000000c101b7981 */ /* 0x000f68000c1e1900 */
[----:B------:R-:W4:Y:S01]  /*0980*/  LDG.E R25, desc[UR12][R2.64+0x80] ;  /* 0x0000800c02197981 */ /* 0x000f22000c1e1900 */
[----:B---3--:R-:W-:-:S03]  /*0990*/  IMAD R22, R22, R19, R6 ;  /* 0x0000001316167224 */ /* 0x008fc600078e0206 */
[----:B------:R-:W3:Y:S01]  /*09a0*/  LDG.E R19, desc[UR12][R2.64+0x84] ;  /* 0x0000840c02137981 */ /* 0x000ee2000c1e1900 */
[----:B------:R-:W-:Y:S01]  /*09b0*/  IMAD.WIDE R6, R7, 0x4, R4 ;  /* 0x0000000407067825 */ /* 0x000fe200078e0204 */
[----:B0-----:R-:W-:Y:S02]  /*09c0*/  IADD3 R9, PT, PT, R11, 0x26, RZ ;  /* 0x000000260b097810 */ /* 0x001fe40007ffe0ff */
[----:B------:R-:W5:Y:S01]  /*09d0*/  LDG.E R16, desc[UR12][R2.64+0x8c] ;  /* 0x00008c0c02107981 */ /* 0x000f62000c1e1900 */
[----:B------:R-:W-:-:S03]  /*09e0*/  IMAD R22, R13, R10, R22 ;  /* 0x0000000a0d167224 */ /* 0x000fc600078e0216 */
[----:B------:R-:W5:Y:S04]  /*09f0*/  LDG.E R14, desc[UR12][R6.64] ;  /* 0x0000000c060e7981 */ /* 0x000f68000c1e1900 */
[----:B------:R-:W5:Y:S01]  /*0a00*/  LDG.E R10, desc[UR12][R2.64+0x88] ;  /* 0x0000880c020a7981 */ /* 0x000f62000c1e1900 */
[----:B------:R-:W-:-:S03]  /*0a10*/  IMAD R22, R26, R29, R22 ;  /* 0x0000001d1a167224 */ /* 0x000fc600078e0216 */
[----:B------:R0:W5:Y:S01]  /*0a20*/  LDG.E R13, desc[UR12][R6.64+-0x4] ;  /* 0xfffffc0c060d7981 */ /* 0x000162000c1e1900 */
[----:B------:R-:W-:Y:S01]  /*0a30*/  IMAD.WIDE R8, R9, 0x4, R4 ;  /* 0x0000000409087825 */ /* 0x000fe200078e0204 */
[----:B------:R-:W-:Y:S02]  /*0a40*/  IADD3 R26, PT, PT, R11, 0x28, RZ ;  /* 0x000000280b1a7810 */ /* 0x000fe40007ffe0ff */
[----:B------:R-:W5:Y:S01]  /*0a50*/  LDG.E R29, desc[UR12][R2.64+0x94] ;  /* 0x0000940c021d7981 */ /* 0x000f62000c1e1900 */
[----:B------:R-:W-:-:S03]  /*0a60*/  IMAD R22, R12, R15, R22 ;  /* 0x0000000f0c167224 */ /* 0x000fc600078e0216 */
[----:B------:R-:W5:Y:S04]  /*0a70*/  LDG.E R15, desc[UR12][R2.64+0x90] ;  /* 0x0000900c020f7981 */ /* 0x000f68000c1e1900 */
[----:B------:R-:W5:Y:S01]  /*0a80*/  LDG.E R12, desc[UR12][R8.64+-0x4] ;  /* 0xfffffc0c080c7981 */ /* 0x000f62000c1e1900 */
[----:B------:R-:W-:-:S03]  /*0a90*/  IMAD R21, R28, R21, R22 ;  /* 0x000000151c157224 */ /* 0x000fc600078e0216 */
[----:B------:R1:W5:Y:S01]  /*0aa0*/  LDG.E R17, desc[UR12][R8.64] ;  /* 0x0000000c08117981 */ /* 0x000362000c1e1900 */
[----:B0-----:R-:W-:-:S03]  /*0ab0*/  IMAD.WIDE R6, R26, 0x4, R4 ;  /* 0x000000041a067825 */ /* 0x001fc600078e0204 */
[----:B------:R-:W5:Y:S01]  /*0ac0*/  LDG.E R22, desc[UR12][R2.64+0x98] ;  /* 0x0000980c02167981 */ /* 0x000f62000c1e1900 */
[----:B--2---:R-:W-:-:S03]  /*0ad0*/  IMAD R23, R18, R23, R21 ;  /* 0x0000001712177224 */ /* 0x004fc600078e0215 */
[----:B------:R-:W2:Y:S04]  /*0ae0*/  LDG.E R18, desc[UR12][R2.64+0x9c] ;  /* 0x00009c0c02127981 */ /* 0x000ea8000c1e1900 */
[----:B------:R-:W2:Y:S01]  /*0af0*/  LDG.E R21, desc[UR12][R6.64+-0x4] ;  /* 0xfffffc0c06157981 */ /* 0x000ea2000c1e1900 */
[----:B----4-:R-:W-:Y:S01]  /*0b00*/  IMAD R20, R20, R25, R23 ;  /* 0x0000001914147224 */ /* 0x010fe200078e0217 */
[----:B------:R-:W-:-:S03]  /*0b10*/  IADD3 R23, PT, PT, R11, 0x2a, RZ ;  /* 0x0000002a0b177810 */ /* 0x000fc60007ffe0ff */
[----:B---3--:R-:W-:Y:S02]  /*0b20*/  IMAD R24, R24, R19, R20 ;  /* 0x0000001318187224 */ /* 0x008fe400078e0214 */
[----:B-1----:R-:W-:Y:S01]  /*0b30*/  IMAD.WIDE R8, R23, 0x4, R4 ;  /* 0x0000000417087825 */ /* 0x002fe200078e0204 */
[----:B------:R0:W3:Y:S01]  /*0b40*/  LDG.E R19, desc[UR12][R6.64] ;  /* 0x0000000c06137981 */ /* 0x0000e2000c1e1900 */
[----:B------:R-:W-:-:S03]  /*0b50*/  IADD3 R25, PT, PT, R11, 0x2c, RZ ;  /* 0x0000002c0b197810 */ /* 0x000fc60007ffe0ff */
[----:B------:R-:W3:Y:S04]  /*0b60*/  LDG.E R20, desc[UR12][R2.64+0xa0] ;  /* 0x0000a00c02147981 */ /* 0x000ee8000c1e1900 */
[----:B------:R-:W4:Y:S01]  /*0b70*/  LDG.E R23, desc[UR12][R8.64+-0x4] ;  /* 0xfffffc0c08177981 */ /* 0x000f22000c1e1900 */
[----:B-----5:R-:W-:-:S03]  /*0b80*/  IMAD R24, R27, R10, R24 ;  /* 0x0000000a1b187224 */ /* 0x020fc600078e0218 */
[----:B------:R-:W4:Y:S01]  /*0b90*/  LDG.E R10, desc[UR12][R2.64+0xa4] ;  /* 0x0000a40c020a7981 */ /* 0x000f22000c1e1900 */
[----:B------:R-:W-:Y:S02]  /*0ba0*/  IMAD R26, R13, R16, R24 ;  /* 0x000000100d1a7224 */ /* 0x000fe400078e0218 */
[----:B------:R-:W-:Y:S01]  /*0bb0*/  IMAD.WIDE R24, R25, 0x4, R4 ;  /* 0x0000000419187825 */ /* 0x000fe200078e0204 */
[----:B------:R1:W5:Y:S01]  /*0bc0*/  LDG.E R16, desc[UR12][R8.64] ;  /* 0x0000000c08107981 */ /* 0x000362000c1e1900 */
[----:B0-----:R-:W-:-:S03]  /*0bd0*/  IADD3 R7, PT, PT, R11, 0x2e, RZ ;  /* 0x0000002e0b077810 */ /* 0x001fc60007ffe0ff */
[----:B------:R-:W5:Y:S01]  /*0be0*/  LDG.E R13, desc[UR12][R2.64+0xa8] ;  /* 0x0000a80c020d7981 */ /* 0x000f62000c1e1900 */
[----:B------:R-:W-:-:S03]  /*0bf0*/  IMAD R26, R14, R15, R26 ;  /* 0x0000000f0e1a7224 */ /* 0x000fc600078e021a */
[----:B------:R-:W5:Y:S01]  /*0c00*/  LDG.E R15, desc[UR12][R2.64+0xac] ;  /* 0x0000ac0c020f7981 */ /* 0x000f62000c1e1900 */
[----:B------:R-:W-:-:S03]  /*0c10*/  IMAD R26, R12, R29, R26 ;  /* 0x0000001d0c1a7224 */ /* 0x000fc600078e021a */
[----:B------:R-:W5:Y:S01]  /*0c20*/  LDG.E R14, desc[UR12][R24.64+-0x4] ;  /* 0xfffffc0c180e7981 */ /* 0x000f62000c1e1900 */
[----:B------:R-:W-:Y:S01]  /*0c30*/  IMAD.WIDE R6, R7, 0x4, R4 ;  /* 0x0000000407067825 */ /* 0x000fe200078e0204 */
[----:B-1----:R-:W-:Y:S02]  /*0c40*/  IADD3 R9, PT, PT, R11, 0x30, RZ ;  /* 0x000000300b097810 */ /* 0x002fe40007ffe0ff */
[----:B------:R-:W5:Y:S01]  /*0c50*/  LDG.E R12, desc[UR12][R24.64] ;  /* 0x0000000c180c7981 */ /* 0x000f62000c1e1900 */
[----:B------:R-:W-:-:S03]  /*0c60*/  IMAD R28, R17, R22, R26 ;  /* 0x00000016111c7224 */ /* 0x000fc600078e021a */
        /* <DEDUP_REMOVED lines=8> */
[----:B--2---:R-:W-:-:S03]  /*0cf0*/  IMAD R28, R21, R18, R28 ;  /* 0x00000012151c7224 */ /* 0x004fc600078e021c */
[----:B------:R0:W2:Y:S04]  /*0d00*/  LDG.E R18, desc[UR12][R2.64+0xbc] ;  /* 0x0000bc0c02127981 */ /* 0x0000a8000c1e1900 */
[----:B------:R-:W2:Y:S01]  /*0d10*/  LDG.E R21, desc[UR12][R8.64+-0x4] ;  /* 0xfffffc0c08157981 */ /* 0x000ea2000c1e1900 */
[----:B------:R-:W-:-:S04]  /*0d20*/  UIADD3 UR4, UPT, UPT, UR4, 0x32, URZ ;  /* 0x0000003204047890 */ /* 0x000fc8000fffe0ff */
[----:B------:R-:W-:Y:S01]  /*0d30*/  UISETP.NE.AND UP0, UPT, UR4, 0xfa, UPT ;  /* 0x000000fa0400788c */ /* 0x000fe2000bf05270 */
[----:B---3--:R-:W-:-:S04]  /*0d40*/  IMAD R19, R19, R20, R28 ;  /* 0x0000001413137224 */ /* 0x008fc800078e021c */
[----:B----4-:R-:W-:-:S04]  /*0d50*/  IMAD R10, R23, R10, R19 ;  /* 0x0000000a170a7224 */ /* 0x010fc800078e0213 */
[----:B-----5:R-:W-:-:S04]  /*0d60*/  IMAD R10, R16, R13, R10 ;  /* 0x0000000d100a7224 */ /* 0x020fc800078e020a */
[----:B------:R-:W-:-:S04]  /*0d70*/  IMAD R10, R14, R15, R10 ;  /* 0x0000000f0e0a7224 */ /* 0x000fc800078e020a */
[----:B------:R-:W-:-:S04]  /*0d80*/  IMAD R10, R12, R27, R10 ;  /* 0x0000001b0c0a7224 */ /* 0x000fc800078e020a */
[----:B------:R-:W-:Y:S01]  /*0d90*/  IMAD R10, R17, R22, R10 ;  /* 0x00000016110a7224 */ /* 0x000fe200078e020a */
[----:B0-----:R-:W-:-:S03]  /*0da0*/  IADD3 R2, P0, PT, R2, 0xc8, RZ ;  /* 0x000000c802027810 */ /* 0x001fc60007f1e0ff */
[----:B------:R-:W-:Y:S01]  /*0db0*/  IMAD R10, R26, R29, R10 ;  /* 0x0000001d1a0a7224 */ /* 0x000fe200078e020a */
[----:B------:R-:W-:Y:S02]  /*0dc0*/  IADD3.X R3, PT, PT, RZ, R3, RZ, P0, !PT ;  /* 0x00000003ff037210 */ /* 0x000fe400007fe4ff */
[----:B------:R-:W-:Y:S01]  /*0dd0*/  IADD3 R11, PT, PT, R11, 0x32, RZ ;  /* 0x000000320b0b7810 */ /* 0x000fe20007ffe0ff */
[----:B--2---:R-:W-:-:S04]  /*0de0*/  IMAD R18, R21, R18, R10 ;  /* 0x0000001215127224 */ /* 0x004fc800078e020a */
[----:B------:R-:W-:Y:S01]  /*0df0*/  IMAD R19, R24, R25, R18 ;  /* 0x0000001918137224 */ /* 0x000fe200078e0212 */
[----:B------:R-:W-:Y:S06]  /*0e00*/  BRA.U UP0, `(.L_x_39) ;  /* 0xfffffff100cc7547 */ /* 0x000fec000b83ffff */
[----:B------:R-:W0:Y:S02]  /*0e10*/  LDC.64 R2, c[0x0][0x390] ;  /* 0x0000e400ff027b82 */ /* 0x000e240000000a00 */
[----:B0-----:R-:W-:-:S05]  /*0e20*/  IMAD.WIDE R2, R0, 0x4, R2 ;  /* 0x0000000400027825 */ /* 0x001fca00078e0202 */
[----:B------:R-:W-:Y:S01]  /*0e30*/  STG.E desc[UR12][R2.64], R19 ;  /* 0x0000001302007986 */ /* 0x000fe2000c10190c */
[----:B------:R-:W-:Y:S05]  /*0e40*/  EXIT ;  /* 0x000000000000794d */ /* 0x000fea0003800000 */
.L_x_40:
        /* <DEDUP_REMOVED lines=11> */
.L_x_44:


//--------------------- .nv.shared.reserved.0     --------------------------
	.section	.nv.shared.reserved.0,"aw",@nobits
	.weak		__nv_reservedSMEM_offset_0_alias
	.size		__nv_reservedSMEM_offset_0_alias, 0, 64
	.other		__nv_reservedSMEM_offset_0_alias,@"STO_CUDA_RESERVED_SHARED STV_DEFAULT"
__nv_reservedSMEM_offset_0_alias:
	.zero		0
	.zero		64


//--------------------- .nv.constant0._Z12spmvECSR_modPiS_S_S_S_ --------------------------
	.section	.nv.constant0._Z12spmvECSR_modPiS_S_S_S_,"a",@progbits
	.sectionflags	@""
	.align	4
.nv.constant0._Z12spmvECSR_modPiS_S_S_S_:
	.zero		936


//--------------------- .nv.constant0._Z8spmvECSRPiS_S_S_S_ --------------------------
	.section	.nv.constant0._Z8spmvECSRPiS_S_S_S_,"a",@progbits
	.sectionflags	@""
	.align	4
.nv.constant0._Z8spmvECSRPiS_S_S_S_:
	.zero		936


//--------------------- .nv.constant0._Z7spmvCSRPiS_S_S_S_ --------------------------
	.section	.nv.constant0._Z7spmvCSRPiS_S_S_S_,"a",@progbits
	.sectionflags	@""
	.align	4
.nv.constant0._Z7spmvCSRPiS_S_S_S_:
	.zero		936


//--------------------- .nv.constant0._Z10spmvNormalPiS_S_ --------------------------
	.section	.nv.constant0._Z10spmvNormalPiS_S_,"a",@progbits
	.sectionflags	@""
	.align	4
.nv.constant0._Z10spmvNormalPiS_S_:
	.zero		920


//--------------------- SYMBOLS --------------------------

	.type		.nv.reservedSmem.offset0,@object
	.size		.nv.reservedSmem.offset0,0x4
